//
// Generated by NVIDIA NVVM Compiler
//
// Compiler Build ID: CL-36424714
// Cuda compilation tools, release 13.0, V13.0.88
// Based on NVVM 20.0.0
//

.version 9.0
.target sm_100
.address_size 64

	// .globl	_Z16resizeNormKernelP6uchar3Pfiiiiffff

.visible .entry _Z16resizeNormKernelP6uchar3Pfiiiiffff(
	.param .u64 .ptr .align 1 _Z16resizeNormKernelP6uchar3Pfiiiiffff_param_0,
	.param .u64 .ptr .align 1 _Z16resizeNormKernelP6uchar3Pfiiiiffff_param_1,
	.param .u32 _Z16resizeNormKernelP6uchar3Pfiiiiffff_param_2,
	.param .u32 _Z16resizeNormKernelP6uchar3Pfiiiiffff_param_3,
	.param .u32 _Z16resizeNormKernelP6uchar3Pfiiiiffff_param_4,
	.param .u32 _Z16resizeNormKernelP6uchar3Pfiiiiffff_param_5,
	.param .f32 _Z16resizeNormKernelP6uchar3Pfiiiiffff_param_6,
	.param .f32 _Z16resizeNormKernelP6uchar3Pfiiiiffff_param_7,
	.param .f32 _Z16resizeNormKernelP6uchar3Pfiiiiffff_param_8,
	.param .f32 _Z16resizeNormKernelP6uchar3Pfiiiiffff_param_9
)
{
	.reg .pred 	%p<24>;
	.reg .b16 	%rs<13>;
	.reg .b32 	%r<22>;
	.reg .b32 	%f<91>;
	.reg .b64 	%rd<22>;
	.reg .b64 	%fd<33>;

	ld.param.u64 	%rd3, [_Z16resizeNormKernelP6uchar3Pfiiiiffff_param_0];
	ld.param.u64 	%rd2, [_Z16resizeNormKernelP6uchar3Pfiiiiffff_param_1];
	ld.param.u32 	%r7, [_Z16resizeNormKernelP6uchar3Pfiiiiffff_param_2];
	ld.param.u32 	%r8, [_Z16resizeNormKernelP6uchar3Pfiiiiffff_param_3];
	ld.param.u32 	%r9, [_Z16resizeNormKernelP6uchar3Pfiiiiffff_param_4];
	ld.param.u32 	%r10, [_Z16resizeNormKernelP6uchar3Pfiiiiffff_param_5];
	ld.param.f32 	%f38, [_Z16resizeNormKernelP6uchar3Pfiiiiffff_param_6];
	ld.param.f32 	%f39, [_Z16resizeNormKernelP6uchar3Pfiiiiffff_param_7];
	ld.param.f32 	%f40, [_Z16resizeNormKernelP6uchar3Pfiiiiffff_param_8];
	ld.param.f32 	%f41, [_Z16resizeNormKernelP6uchar3Pfiiiiffff_param_9];
	cvta.to.global.u64 	%rd1, %rd3;
	mov.u32 	%r11, %ctaid.x;
	mov.u32 	%r12, %ntid.x;
	mov.u32 	%r13, %tid.x;
	mad.lo.s32 	%r14, %r11, %r12, %r13;
	div.s32 	%r2, %r14, %r7;
	mul.lo.s32 	%r15, %r2, %r7;
	sub.s32 	%r1, %r14, %r15;
	setp.lt.s32 	%p4, %r7, 0;
	setp.ge.s32 	%p5, %r2, %r8;
	or.pred  	%p6, %p4, %p5;
	@%p6 bra 	$L__BB0_10;
	cvt.rn.f32.s32 	%f45, %r1;
	sub.f32 	%f46, %f45, %f40;
	cvt.f64.f32 	%fd1, %f46;
	add.f64 	%fd2, %fd1, 0d3FE0000000000000;
	cvt.f64.f32 	%fd3, %f38;
	fma.rn.f64 	%fd4, %fd2, %fd3, 0dBFE0000000000000;
	cvt.rn.f32.f64 	%f47, %fd4;
	cvt.rn.f32.s32 	%f48, %r2;
	sub.f32 	%f49, %f48, %f41;
	cvt.f64.f32 	%fd5, %f49;
	add.f64 	%fd6, %fd5, 0d3FE0000000000000;
	cvt.f64.f32 	%fd7, %f39;
	fma.rn.f64 	%fd8, %fd6, %fd7, 0dBFE0000000000000;
	cvt.rn.f32.f64 	%f50, %fd8;
	cvt.rzi.s32.f32 	%r3, %f50;
	cvt.rzi.s32.f32 	%r4, %f47;
	add.s32 	%r5, %r3, 1;
	add.s32 	%r6, %r4, 1;
	cvt.rn.f32.s32 	%f51, %r3;
	sub.f32 	%f1, %f50, %f51;
	cvt.rn.f32.s32 	%f52, %r4;
	sub.f32 	%f2, %f47, %f52;
	mov.f32 	%f53, 0f3F800000;
	sub.f32 	%f3, %f53, %f1;
	sub.f32 	%f4, %f53, %f2;
	setp.lt.s32 	%p7, %r4, 0;
	setp.ge.s32 	%p8, %r4, %r9;
	or.pred  	%p1, %p7, %p8;
	setp.lt.s32 	%p9, %r3, 0;
	setp.ge.s32 	%p10, %r3, %r10;
	or.pred  	%p2, %p9, %p10;
	or.pred  	%p12, %p1, %p2;
	mov.f32 	%f79, 0f3F000000;
	mov.f32 	%f80, %f79;
	mov.f32 	%f81, %f79;
	@%p12 bra 	$L__BB0_3;
	mad.lo.s32 	%r16, %r3, %r9, %r4;
	mul.wide.s32 	%rd4, %r16, 3;
	add.s64 	%rd5, %rd1, %rd4;
	ld.global.u8 	%rs1, [%rd5];
	ld.global.u8 	%rs2, [%rd5+1];
	ld.global.u8 	%rs3, [%rd5+2];
	cvt.rn.f64.u16 	%fd9, %rs1;
	div.rn.f64 	%fd10, %fd9, 0d406FE00000000000;
	cvt.rn.f32.f64 	%f79, %fd10;
	cvt.rn.f64.u16 	%fd11, %rs2;
	div.rn.f64 	%fd12, %fd11, 0d406FE00000000000;
	cvt.rn.f32.f64 	%f80, %fd12;
	cvt.rn.f64.u16 	%fd13, %rs3;
	div.rn.f64 	%fd14, %fd13, 0d406FE00000000000;
	cvt.rn.f32.f64 	%f81, %fd14;
$L__BB0_3:
	setp.lt.s32 	%p13, %r4, -1;
	setp.ge.s32 	%p14, %r6, %r9;
	or.pred  	%p3, %p13, %p14;
	or.pred  	%p15, %p3, %p2;
	mov.f32 	%f82, 0f3F000000;
	mov.f32 	%f83, %f82;
	mov.f32 	%f84, %f82;
	@%p15 bra 	$L__BB0_5;
	mul.lo.s32 	%r17, %r3, %r9;
	cvt.s64.s32 	%rd6, %r17;
	cvt.s64.s32 	%rd7, %r4;
	add.s64 	%rd8, %rd6, %rd7;
	mad.lo.s64 	%rd9, %rd8, 3, %rd1;
	ld.global.u8 	%rs4, [%rd9+3];
	ld.global.u8 	%rs5, [%rd9+4];
	ld.global.u8 	%rs6, [%rd9+5];
	cvt.rn.f64.u16 	%fd15, %rs4;
	div.rn.f64 	%fd16, %fd15, 0d406FE00000000000;
	cvt.rn.f32.f64 	%f82, %fd16;
	cvt.rn.f64.u16 	%fd17, %rs5;
	div.rn.f64 	%fd18, %fd17, 0d406FE00000000000;
	cvt.rn.f32.f64 	%f83, %fd18;
	cvt.rn.f64.u16 	%fd19, %rs6;
	div.rn.f64 	%fd20, %fd19, 0d406FE00000000000;
	cvt.rn.f32.f64 	%f84, %fd20;
$L__BB0_5:
	setp.lt.s32 	%p16, %r3, -1;
	or.pred  	%p17, %p1, %p16;
	setp.ge.s32 	%p18, %r5, %r10;
	or.pred  	%p19, %p17, %p18;
	mov.f32 	%f85, 0f3F000000;
	mov.f32 	%f86, %f85;
	mov.f32 	%f87, %f85;
	@%p19 bra 	$L__BB0_7;
	mad.lo.s32 	%r18, %r5, %r9, %r4;
	mul.wide.s32 	%rd10, %r18, 3;
	add.s64 	%rd11, %rd1, %rd10;
	ld.global.u8 	%rs7, [%rd11];
	ld.global.u8 	%rs8, [%rd11+1];
	ld.global.u8 	%rs9, [%rd11+2];
	cvt.rn.f64.u16 	%fd21, %rs7;
	div.rn.f64 	%fd22, %fd21, 0d406FE00000000000;
	cvt.rn.f32.f64 	%f85, %fd22;
	cvt.rn.f64.u16 	%fd23, %rs8;
	div.rn.f64 	%fd24, %fd23, 0d406FE00000000000;
	cvt.rn.f32.f64 	%f86, %fd24;
	cvt.rn.f64.u16 	%fd25, %rs9;
	div.rn.f64 	%fd26, %fd25, 0d406FE00000000000;
	cvt.rn.f32.f64 	%f87, %fd26;
$L__BB0_7:
	or.pred  	%p22, %p3, %p16;
	or.pred  	%p23, %p22, %p18;
	mov.f32 	%f88, 0f3F000000;
	mov.f32 	%f89, %f88;
	mov.f32 	%f90, %f88;
	@%p23 bra 	$L__BB0_9;
	mul.lo.s32 	%r19, %r5, %r9;
	cvt.s64.s32 	%rd12, %r19;
	cvt.s64.s32 	%rd13, %r4;
	add.s64 	%rd14, %rd12, %rd13;
	mad.lo.s64 	%rd15, %rd14, 3, %rd1;
	ld.global.u8 	%rs10, [%rd15+3];
	ld.global.u8 	%rs11, [%rd15+4];
	ld.global.u8 	%rs12, [%rd15+5];
	cvt.rn.f64.u16 	%fd27, %rs10;
	div.rn.f64 	%fd28, %fd27, 0d406FE00000000000;
	cvt.rn.f32.f64 	%f88, %fd28;
	cvt.rn.f64.u16 	%fd29, %rs11;
	div.rn.f64 	%fd30, %fd29, 0d406FE00000000000;
	cvt.rn.f32.f64 	%f89, %fd30;
	cvt.rn.f64.u16 	%fd31, %rs12;
	div.rn.f64 	%fd32, %fd31, 0d406FE00000000000;
	cvt.rn.f32.f64 	%f90, %fd32;
$L__BB0_9:
	mul.f32 	%f63, %f4, %f3;
	mul.f32 	%f64, %f2, %f3;
	mul.f32 	%f65, %f1, %f4;
	mul.f32 	%f66, %f2, %f1;
	mul.lo.s32 	%r20, %r8, %r7;
	mul.f32 	%f67, %f64, %f82;
	fma.rn.f32 	%f68, %f63, %f79, %f67;
	fma.rn.f32 	%f69, %f65, %f85, %f68;
	fma.rn.f32 	%f70, %f66, %f88, %f69;
	mad.lo.s32 	%r21, %r2, %r7, %r1;
	cvta.to.global.u64 	%rd16, %rd2;
	mul.wide.s32 	%rd17, %r21, 4;
	add.s64 	%rd18, %rd16, %rd17;
	st.global.f32 	[%rd18], %f70;
	mul.f32 	%f71, %f64, %f83;
	fma.rn.f32 	%f72, %f63, %f80, %f71;
	fma.rn.f32 	%f73, %f65, %f86, %f72;
	fma.rn.f32 	%f74, %f66, %f89, %f73;
	mul.wide.s32 	%rd19, %r20, 4;
	add.s64 	%rd20, %rd18, %rd19;
	st.global.f32 	[%rd20], %f74;
	mul.f32 	%f75, %f64, %f84;
	fma.rn.f32 	%f76, %f63, %f81, %f75;
	fma.rn.f32 	%f77, %f65, %f87, %f76;
	fma.rn.f32 	%f78, %f66, %f90, %f77;
	add.s64 	%rd21, %rd20, %rd19;
	st.global.f32 	[%rd21], %f78;
$L__BB0_10:
	ret;

}
	// .globl	_Z18myresizeNormKernelP6uchar3Pfiiiiffff
.visible .entry _Z18myresizeNormKernelP6uchar3Pfiiiiffff(
	.param .u64 .ptr .align 1 _Z18myresizeNormKernelP6uchar3Pfiiiiffff_param_0,
	.param .u64 .ptr .align 1 _Z18myresizeNormKernelP6uchar3Pfiiiiffff_param_1,
	.param .u32 _Z18myresizeNormKernelP6uchar3Pfiiiiffff_param_2,
	.param .u32 _Z18myresizeNormKernelP6uchar3Pfiiiiffff_param_3,
	.param .u32 _Z18myresizeNormKernelP6uchar3Pfiiiiffff_param_4,
	.param .u32 _Z18myresizeNormKernelP6uchar3Pfiiiiffff_param_5,
	.param .f32 _Z18myresizeNormKernelP6uchar3Pfiiiiffff_param_6,
	.param .f32 _Z18myresizeNormKernelP6uchar3Pfiiiiffff_param_7,
	.param .f32 _Z18myresizeNormKernelP6uchar3Pfiiiiffff_param_8,
	.param .f32 _Z18myresizeNormKernelP6uchar3Pfiiiiffff_param_9
)
{
	.reg .pred 	%p<24>;
	.reg .b16 	%rs<13>;
	.reg .b32 	%r<25>;
	.reg .b32 	%f<91>;
	.reg .b64 	%rd<22>;
	.reg .b64 	%fd<33>;

	ld.param.u64 	%rd3, [_Z18myresizeNormKernelP6uchar3Pfiiiiffff_param_0];
	ld.param.u64 	%rd2, [_Z18myresizeNormKernelP6uchar3Pfiiiiffff_param_1];
	ld.param.u32 	%r7, [_Z18myresizeNormKernelP6uchar3Pfiiiiffff_param_2];
	ld.param.u32 	%r11, [_Z18myresizeNormKernelP6uchar3Pfiiiiffff_param_3];
	ld.param.u32 	%r9, [_Z18myresizeNormKernelP6uchar3Pfiiiiffff_param_4];
	ld.param.u32 	%r10, [_Z18myresizeNormKernelP6uchar3Pfiiiiffff_param_5];
	ld.param.f32 	%f38, [_Z18myresizeNormKernelP6uchar3Pfiiiiffff_param_6];
	ld.param.f32 	%f39, [_Z18myresizeNormKernelP6uchar3Pfiiiiffff_param_7];
	ld.param.f32 	%f40, [_Z18myresizeNormKernelP6uchar3Pfiiiiffff_param_8];
	ld.param.f32 	%f41, [_Z18myresizeNormKernelP6uchar3Pfiiiiffff_param_9];
	cvta.to.global.u64 	%rd1, %rd3;
	mov.u32 	%r12, %ctaid.x;
	mov.u32 	%r13, %ntid.x;
	mov.u32 	%r14, %tid.x;
	mad.lo.s32 	%r1, %r12, %r13, %r14;
	mov.u32 	%r15, %ctaid.y;
	mov.u32 	%r16, %ntid.y;
	mov.u32 	%r17, %tid.y;
	mad.lo.s32 	%r18, %r15, %r16, %r17;
	setp.ge.s32 	%p4, %r1, %r7;
	setp.ge.s32 	%p5, %r18, %r11;
	or.pred  	%p6, %p4, %p5;
	@%p6 bra 	$L__BB1_10;
	cvt.rn.f32.s32 	%f45, %r1;
	sub.f32 	%f46, %f45, %f40;
	cvt.f64.f32 	%fd1, %f46;
	add.f64 	%fd2, %fd1, 0d3FE0000000000000;
	cvt.f64.f32 	%fd3, %f38;
	fma.rn.f64 	%fd4, %fd2, %fd3, 0dBFE0000000000000;
	cvt.rn.f32.f64 	%f47, %fd4;
	cvt.rn.f32.u32 	%f48, %r18;
	sub.f32 	%f49, %f48, %f41;
	cvt.f64.f32 	%fd5, %f49;
	add.f64 	%fd6, %fd5, 0d3FE0000000000000;
	cvt.f64.f32 	%fd7, %f39;
	fma.rn.f64 	%fd8, %fd6, %fd7, 0dBFE0000000000000;
	cvt.rn.f32.f64 	%f50, %fd8;
	cvt.rzi.s32.f32 	%r3, %f50;
	cvt.rzi.s32.f32 	%r4, %f47;
	add.s32 	%r5, %r3, 1;
	add.s32 	%r6, %r4, 1;
	cvt.rn.f32.s32 	%f51, %r3;
	sub.f32 	%f1, %f50, %f51;
	cvt.rn.f32.s32 	%f52, %r4;
	sub.f32 	%f2, %f47, %f52;
	mov.f32 	%f53, 0f3F800000;
	sub.f32 	%f3, %f53, %f1;
	sub.f32 	%f4, %f53, %f2;
	setp.lt.s32 	%p7, %r4, 0;
	setp.ge.s32 	%p8, %r4, %r9;
	or.pred  	%p1, %p7, %p8;
	setp.lt.s32 	%p9, %r3, 0;
	setp.ge.s32 	%p10, %r3, %r10;
	or.pred  	%p2, %p9, %p10;
	or.pred  	%p12, %p1, %p2;
	mov.f32 	%f79, 0f3F000000;
	mov.f32 	%f80, %f79;
	mov.f32 	%f81, %f79;
	@%p12 bra 	$L__BB1_3;
	mad.lo.s32 	%r19, %r3, %r9, %r4;
	mul.wide.s32 	%rd4, %r19, 3;
	add.s64 	%rd5, %rd1, %rd4;
	ld.global.u8 	%rs1, [%rd5];
	ld.global.u8 	%rs2, [%rd5+1];
	ld.global.u8 	%rs3, [%rd5+2];
	cvt.rn.f64.u16 	%fd9, %rs1;
	div.rn.f64 	%fd10, %fd9, 0d406FE00000000000;
	cvt.rn.f32.f64 	%f79, %fd10;
	cvt.rn.f64.u16 	%fd11, %rs2;
	div.rn.f64 	%fd12, %fd11, 0d406FE00000000000;
	cvt.rn.f32.f64 	%f80, %fd12;
	cvt.rn.f64.u16 	%fd13, %rs3;
	div.rn.f64 	%fd14, %fd13, 0d406FE00000000000;
	cvt.rn.f32.f64 	%f81, %fd14;
$L__BB1_3:
	setp.lt.s32 	%p13, %r4, -1;
	setp.ge.s32 	%p14, %r6, %r9;
	or.pred  	%p3, %p13, %p14;
	or.pred  	%p15, %p3, %p2;
	mov.f32 	%f82, 0f3F000000;
	mov.f32 	%f83, %f82;
	mov.f32 	%f84, %f82;
	@%p15 bra 	$L__BB1_5;
	mul.lo.s32 	%r20, %r3, %r9;
	cvt.s64.s32 	%rd6, %r20;
	cvt.s64.s32 	%rd7, %r4;
	add.s64 	%rd8, %rd6, %rd7;
	mad.lo.s64 	%rd9, %rd8, 3, %rd1;
	ld.global.u8 	%rs4, [%rd9+3];
	ld.global.u8 	%rs5, [%rd9+4];
	ld.global.u8 	%rs6, [%rd9+5];
	cvt.rn.f64.u16 	%fd15, %rs4;
	div.rn.f64 	%fd16, %fd15, 0d406FE00000000000;
	cvt.rn.f32.f64 	%f82, %fd16;
	cvt.rn.f64.u16 	%fd17, %rs5;
	div.rn.f64 	%fd18, %fd17, 0d406FE00000000000;
	cvt.rn.f32.f64 	%f83, %fd18;
	cvt.rn.f64.u16 	%fd19, %rs6;
	div.rn.f64 	%fd20, %fd19, 0d406FE00000000000;
	cvt.rn.f32.f64 	%f84, %fd20;
$L__BB1_5:
	setp.lt.s32 	%p16, %r3, -1;
	or.pred  	%p17, %p1, %p16;
	setp.ge.s32 	%p18, %r5, %r10;
	or.pred  	%p19, %p17, %p18;
	mov.f32 	%f85, 0f3F000000;
	mov.f32 	%f86, %f85;
	mov.f32 	%f87, %f85;
	@%p19 bra 	$L__BB1_7;
	mad.lo.s32 	%r21, %r5, %r9, %r4;
	mul.wide.s32 	%rd10, %r21, 3;
	add.s64 	%rd11, %rd1, %rd10;
	ld.global.u8 	%rs7, [%rd11];
	ld.global.u8 	%rs8, [%rd11+1];
	ld.global.u8 	%rs9, [%rd11+2];
	cvt.rn.f64.u16 	%fd21, %rs7;
	div.rn.f64 	%fd22, %fd21, 0d406FE00000000000;
	cvt.rn.f32.f64 	%f85, %fd22;
	cvt.rn.f64.u16 	%fd23, %rs8;
	div.rn.f64 	%fd24, %fd23, 0d406FE00000000000;
	cvt.rn.f32.f64 	%f86, %fd24;
	cvt.rn.f64.u16 	%fd25, %rs9;
	div.rn.f64 	%fd26, %fd25, 0d406FE00000000000;
	cvt.rn.f32.f64 	%f87, %fd26;
$L__BB1_7:
	or.pred  	%p22, %p3, %p16;
	or.pred  	%p23, %p22, %p18;
	mov.f32 	%f88, 0f3F000000;
	mov.f32 	%f89, %f88;
	mov.f32 	%f90, %f88;
	@%p23 bra 	$L__BB1_9;
	mul.lo.s32 	%r22, %r5, %r9;
	cvt.s64.s32 	%rd12, %r22;
	cvt.s64.s32 	%rd13, %r4;
	add.s64 	%rd14, %rd12, %rd13;
	mad.lo.s64 	%rd15, %rd14, 3, %rd1;
	ld.global.u8 	%rs10, [%rd15+3];
	ld.global.u8 	%rs11, [%rd15+4];
	ld.global.u8 	%rs12, [%rd15+5];
	cvt.rn.f64.u16 	%fd27, %rs10;
	div.rn.f64 	%fd28, %fd27, 0d406FE00000000000;
	cvt.rn.f32.f64 	%f88, %fd28;
	cvt.rn.f64.u16 	%fd29, %rs11;
	div.rn.f64 	%fd30, %fd29, 0d406FE00000000000;
	cvt.rn.f32.f64 	%f89, %fd30;
	cvt.rn.f64.u16 	%fd31, %rs12;
	div.rn.f64 	%fd32, %fd31, 0d406FE00000000000;
	cvt.rn.f32.f64 	%f90, %fd32;
$L__BB1_9:
	mul.f32 	%f63, %f4, %f3;
	mul.f32 	%f64, %f2, %f3;
	mul.f32 	%f65, %f1, %f4;
	mul.f32 	%f66, %f2, %f1;
	mul.lo.s32 	%r23, %r11, %r7;
	mul.f32 	%f67, %f64, %f82;
	fma.rn.f32 	%f68, %f63, %f79, %f67;
	fma.rn.f32 	%f69, %f65, %f85, %f68;
	fma.rn.f32 	%f70, %f66, %f88, %f69;
	mad.lo.s32 	%r24, %r7, %r18, %r1;
	cvta.to.global.u64 	%rd16, %rd2;
	mul.wide.s32 	%rd17, %r24, 4;
	add.s64 	%rd18, %rd16, %rd17;
	st.global.f32 	[%rd18], %f70;
	mul.f32 	%f71, %f64, %f83;
	fma.rn.f32 	%f72, %f63, %f80, %f71;
	fma.rn.f32 	%f73, %f65, %f86, %f72;
	fma.rn.f32 	%f74, %f66, %f89, %f73;
	mul.wide.s32 	%rd19, %r23, 4;
	add.s64 	%rd20, %rd18, %rd19;
	st.global.f32 	[%rd20], %f74;
	mul.f32 	%f75, %f64, %f84;
	fma.rn.f32 	%f76, %f63, %f81, %f75;
	fma.rn.f32 	%f77, %f65, %f87, %f76;
	fma.rn.f32 	%f78, %f66, %f90, %f77;
	add.s64 	%rd21, %rd20, %rd19;
	st.global.f32 	[%rd21], %f78;
$L__BB1_10:
	ret;

}


// ===== COMPILED SASS (sm_100) =====

	.target	sm_100

	.elftype	@"ET_EXEC"


//--------------------- .note.nv.tkinfo           --------------------------
	.section	.note.nv.tkinfo,"",@"SHT_NOTE"
	.sectionflags	@"SHF_NOTE_NV_TKINFO"
	.tkinfo
        /*0018*/ 	.word	0x00000002
        /*0030*/ 	.string	""
        /*0030*/ 	.string	"ptxas"
        /*0030*/ 	.string	"Cuda compilation tools, release 13.0, V13.0.88"
        /*0030*/ 	.string	"Build cuda_13.0.r13.0/compiler.36424714_0"
        /*0030*/ 	.string	"-arch sm_100 -m 64 "



//--------------------- .note.nv.cuinfo           --------------------------
	.section	.note.nv.cuinfo,"",@"SHT_NOTE"
	.sectionflags	@"SHF_NOTE_NV_CUINFO"
        /*0018*/ 	.short	0x0002
        /*001a*/ 	.short	0x0064
        /*001c*/ 	.short	0x0082
	.zero		2


//--------------------- .nv.info                  --------------------------
	.section	.nv.info,"",@"SHT_CUDA_INFO"
	.align	4


	//----- nvinfo : EIATTR_REGCOUNT
	.align		4
        /*0000*/ 	.byte	0x04, 0x2f
        /*0002*/ 	.short	(.L_1 - .L_0)
	.align		4
.L_0:
        /*0004*/ 	.word	index@(_Z16resizeNormKernelP6uchar3Pfiiiiffff)
        /*0008*/ 	.word	0x0000002a


	//----- nvinfo : EIATTR_FRAME_SIZE
	.align		4
.L_1:
        /*000c*/ 	.byte	0x04, 0x11
        /*000e*/ 	.short	(.L_3 - .L_2)
	.align		4
.L_2:
        /*0010*/ 	.word	index@($__internal_1_$__cuda_sm20_div_rn_f64_full)
        /*0014*/ 	.word	0x00000000


	//----- nvinfo : EIATTR_FRAME_SIZE
	.align		4
.L_3:
        /*0018*/ 	.byte	0x04, 0x11
        /*001a*/ 	.short	(.L_5 - .L_4)
	.align		4
.L_4:
        /*001c*/ 	.word	index@(_Z16resizeNormKernelP6uchar3Pfiiiiffff)
        /*0020*/ 	.word	0x00000000


	//----- nvinfo : EIATTR_REGCOUNT
	.align		4
.L_5:
        /*0024*/ 	.byte	0x04, 0x2f
        /*0026*/ 	.short	(.L_7 - .L_6)
	.align		4
.L_6:
        /*0028*/ 	.word	index@(_Z18myresizeNormKernelP6uchar3Pfiiiiffff)
        /*002c*/ 	.word	0x0000002a


	//----- nvinfo : EIATTR_FRAME_SIZE
	.align		4
.L_7:
        /*0030*/ 	.byte	0x04, 0x11
        /*0032*/ 	.short	(.L_9 - .L_8)
	.align		4
.L_8:
        /*0034*/ 	.word	index@($__internal_0_$__cuda_sm20_div_rn_f64_full)
        /*0038*/ 	.word	0x00000000


	//----- nvinfo : EIATTR_FRAME_SIZE
	.align		4
.L_9:
        /*003c*/ 	.byte	0x04, 0x11
        /*003e*/ 	.short	(.L_11 - .L_10)
	.align		4
.L_10:
        /*0040*/ 	.word	index@(_Z18myresizeNormKernelP6uchar3Pfiiiiffff)
        /*0044*/ 	.word	0x00000000


	//----- nvinfo : EIATTR_MIN_STACK_SIZE
	.align		4
.L_11:
        /*0048*/ 	.byte	0x04, 0x12
        /*004a*/ 	.short	(.L_13 - .L_12)
	.align		4
.L_12:
        /*004c*/ 	.word	index@(_Z18myresizeNormKernelP6uchar3Pfiiiiffff)
        /*0050*/ 	.word	0x00000000


	//----- nvinfo : EIATTR_MIN_STACK_SIZE
	.align		4
.L_13:
        /*0054*/ 	.byte	0x04, 0x12
        /*0056*/ 	.short	(.L_15 - .L_14)
	.align		4
.L_14:
        /*0058*/ 	.word	index@(_Z16resizeNormKernelP6uchar3Pfiiiiffff)
        /*005c*/ 	.word	0x00000000
.L_15:


//--------------------- .nv.compat                --------------------------
	.section	.nv.compat,"",@"SHT_CUDA_COMPAT_INFO"
	.align	4
        /*0000*/ 	.byte	0x02, 0x09, 0x00, 0x00, 0x02, 0x02, 0x01, 0x00, 0x02, 0x05, 0x05, 0x00, 0x03, 0x07, 0x01, 0x01
        /*0010*/ 	.byte	0x02, 0x03, 0x00, 0x00, 0x02, 0x06, 0x01, 0x00, 0x04, 0x0b, 0x08, 0x00, 0x01, 0x00, 0x00, 0x00
        /*0020*/ 	.byte	0x00, 0x00, 0x00, 0x00


//--------------------- .nv.info._Z18myresizeNormKernelP6uchar3Pfiiiiffff --------------------------
	.section	.nv.info._Z18myresizeNormKernelP6uchar3Pfiiiiffff,"",@"SHT_CUDA_INFO"
	.sectionflags	@""
	.align	4


	//----- nvinfo : EIATTR_CUDA_API_VERSION
	.align		4
        /*0000*/ 	.byte	0x04, 0x37
        /*0002*/ 	.short	(.L_17 - .L_16)
.L_16:
        /*0004*/ 	.word	0x00000082


	//----- nvinfo : EIATTR_KPARAM_INFO
	.align		4
.L_17:
        /*0008*/ 	.byte	0x04, 0x17
        /*000a*/ 	.short	(.L_19 - .L_18)
.L_18:
        /*000c*/ 	.word	0x00000000
        /*0010*/ 	.short	0x0009
        /*0012*/ 	.short	0x002c
        /*0014*/ 	.byte	0x00, 0xf0, 0x11, 0x00


	//----- nvinfo : EIATTR_KPARAM_INFO
	.align		4
.L_19:
        /*0018*/ 	.byte	0x04, 0x17
        /*001a*/ 	.short	(.L_21 - .L_20)
.L_20:
        /*001c*/ 	.word	0x00000000
        /*0020*/ 	.short	0x0008
        /*0022*/ 	.short	0x0028
        /*0024*/ 	.byte	0x00, 0xf0, 0x11, 0x00


	//----- nvinfo : EIATTR_KPARAM_INFO
	.align		4
.L_21:
        /*0028*/ 	.byte	0x04, 0x17
        /*002a*/ 	.short	(.L_23 - .L_22)
.L_22:
        /*002c*/ 	.word	0x00000000
        /*0030*/ 	.short	0x0007
        /*0032*/ 	.short	0x0024
        /*0034*/ 	.byte	0x00, 0xf0, 0x11, 0x00


	//----- nvinfo : EIATTR_KPARAM_INFO
	.align		4
.L_23:
        /*0038*/ 	.byte	0x04, 0x17
        /*003a*/ 	.short	(.L_25 - .L_24)
.L_24:
        /*003c*/ 	.word	0x00000000
        /*0040*/ 	.short	0x0006
        /*0042*/ 	.short	0x0020
        /*0044*/ 	.byte	0x00, 0xf0, 0x11, 0x00


	//----- nvinfo : EIATTR_KPARAM_INFO
	.align		4
.L_25:
        /*0048*/ 	.byte	0x04, 0x17
        /*004a*/ 	.short	(.L_27 - .L_26)
.L_26:
        /*004c*/ 	.word	0x00000000
        /*0050*/ 	.short	0x0005
        /*0052*/ 	.short	0x001c
        /*0054*/ 	.byte	0x00, 0xf0, 0x11, 0x00


	//----- nvinfo : EIATTR_KPARAM_INFO
	.align		4
.L_27:
        /*0058*/ 	.byte	0x04, 0x17
        /*005a*/ 	.short	(.L_29 - .L_28)
.L_28:
        /*005c*/ 	.word	0x00000000
        /*0060*/ 	.short	0x0004
        /*0062*/ 	.short	0x0018
        /*0064*/ 	.byte	0x00, 0xf0, 0x11, 0x00


	//----- nvinfo : EIATTR_KPARAM_INFO
	.align		4
.L_29:
        /*0068*/ 	.byte	0x04, 0x17
        /*006a*/ 	.short	(.L_31 - .L_30)
.L_30:
        /*006c*/ 	.word	0x00000000
        /*0070*/ 	.short	0x0003
        /*0072*/ 	.short	0x0014
        /*0074*/ 	.byte	0x00, 0xf0, 0x11, 0x00


	//----- nvinfo : EIATTR_KPARAM_INFO
	.align		4
.L_31:
        /*0078*/ 	.byte	0x04, 0x17
        /*007a*/ 	.short	(.L_33 - .L_32)
.L_32:
        /*007c*/ 	.word	0x00000000
        /*0080*/ 	.short	0x0002
        /*0082*/ 	.short	0x0010
        /*0084*/ 	.byte	0x00, 0xf0, 0x11, 0x00


	//----- nvinfo : EIATTR_KPARAM_INFO
	.align		4
.L_33:
        /*0088*/ 	.byte	0x04, 0x17
        /*008a*/ 	.short	(.L_35 - .L_34)
.L_34:
        /*008c*/ 	.word	0x00000000
        /*0090*/ 	.short	0x0001
        /*0092*/ 	.short	0x0008
        /*0094*/ 	.byte	0x00, 0xf5, 0x21, 0x00


	//----- nvinfo : EIATTR_KPARAM_INFO
	.align		4
.L_35:
        /*0098*/ 	.byte	0x04, 0x17
        /*009a*/ 	.short	(.L_37 - .L_36)
.L_36:
        /*009c*/ 	.word	0x00000000
        /*00a0*/ 	.short	0x0000
        /*00a2*/ 	.short	0x0000
        /*00a4*/ 	.byte	0x00, 0xf5, 0x21, 0x00


	//----- nvinfo : EIATTR_SPARSE_MMA_MASK
	.align		4
.L_37:
        /*00a8*/ 	.byte	0x03, 0x50
        /*00aa*/ 	.short	0x0000


	//----- nvinfo : EIATTR_MAXREG_COUNT
	.align		4
        /*00ac*/ 	.byte	0x03, 0x1b
        /*00ae*/ 	.short	0x00ff


	//----- nvinfo : EIATTR_MERCURY_ISA_VERSION
	.align		4
        /*00b0*/ 	.byte	0x03, 0x5f
        /*00b2*/ 	.short	0x0101


	//----- nvinfo : EIATTR_VRC_CTA_INIT_COUNT
	.align		4
        /*00b4*/ 	.byte	0x02, 0x4a
	.zero		1
	.zero		1


	//----- nvinfo : EIATTR_EXIT_INSTR_OFFSETS
	.align		4
        /*00b8*/ 	.byte	0x04, 0x1c
        /*00ba*/ 	.short	(.L_39 - .L_38)


	//   ....[0]....
.L_38:
        /*00bc*/ 	.word	0x000000c0


	//   ....[1]....
        /*00c0*/ 	.word	0x00001a30


	//----- nvinfo : EIATTR_CRS_STACK_SIZE
	.align		4
.L_39:
        /*00c4*/ 	.byte	0x04, 0x1e
        /*00c6*/ 	.short	(.L_41 - .L_40)
.L_40:
        /*00c8*/ 	.word	0x00000000


	//----- nvinfo : EIATTR_CBANK_PARAM_SIZE
	.align		4
.L_41:
        /*00cc*/ 	.byte	0x03, 0x19
        /*00ce*/ 	.short	0x0030


	//----- nvinfo : EIATTR_PARAM_CBANK
	.align		4
        /*00d0*/ 	.byte	0x04, 0x0a
        /*00d2*/ 	.short	(.L_43 - .L_42)
	.align		4
.L_42:
        /*00d4*/ 	.word	index@(.nv.constant0._Z18myresizeNormKernelP6uchar3Pfiiiiffff)
        /*00d8*/ 	.short	0x0380
        /*00da*/ 	.short	0x0030


	//----- nvinfo : EIATTR_SW_WAR
	.align		4
.L_43:
        /*00dc*/ 	.byte	0x04, 0x36
        /*00de*/ 	.short	(.L_45 - .L_44)
.L_44:
        /*00e0*/ 	.word	0x00000008
.L_45:


//--------------------- .nv.info._Z16resizeNormKernelP6uchar3Pfiiiiffff --------------------------
	.section	.nv.info._Z16resizeNormKernelP6uchar3Pfiiiiffff,"",@"SHT_CUDA_INFO"
	.sectionflags	@""
	.align	4


	//----- nvinfo : EIATTR_CUDA_API_VERSION
	.align		4
        /*0000*/ 	.byte	0x04, 0x37
        /*0002*/ 	.short	(.L_47 - .L_46)
.L_46:
        /*0004*/ 	.word	0x00000082


	//----- nvinfo : EIATTR_KPARAM_INFO
	.align		4
.L_47:
        /*0008*/ 	.byte	0x04, 0x17
        /*000a*/ 	.short	(.L_49 - .L_48)
.L_48:
        /*000c*/ 	.word	0x00000000
        /*0010*/ 	.short	0x0009
        /*0012*/ 	.short	0x002c
        /*0014*/ 	.byte	0x00, 0xf0, 0x11, 0x00


	//----- nvinfo : EIATTR_KPARAM_INFO
	.align		4
.L_49:
        /*0018*/ 	.byte	0x04, 0x17
        /*001a*/ 	.short	(.L_51 - .L_50)
.L_50:
        /*001c*/ 	.word	0x00000000
        /*0020*/ 	.short	0x0008
        /*0022*/ 	.short	0x0028
        /*0024*/ 	.byte	0x00, 0xf0, 0x11, 0x00


	//----- nvinfo : EIATTR_KPARAM_INFO
	.align		4
.L_51:
        /*0028*/ 	.byte	0x04, 0x17
        /*002a*/ 	.short	(.L_53 - .L_52)
.L_52:
        /*002c*/ 	.word	0x00000000
        /*0030*/ 	.short	0x0007
        /*0032*/ 	.short	0x0024
        /*0034*/ 	.byte	0x00, 0xf0, 0x11, 0x00


	//----- nvinfo : EIATTR_KPARAM_INFO
	.align		4
.L_53:
        /*0038*/ 	.byte	0x04, 0x17
        /*003a*/ 	.short	(.L_55 - .L_54)
.L_54:
        /*003c*/ 	.word	0x00000000
        /*0040*/ 	.short	0x0006
        /*0042*/ 	.short	0x0020
        /*0044*/ 	.byte	0x00, 0xf0, 0x11, 0x00


	//----- nvinfo : EIATTR_KPARAM_INFO
	.align		4
.L_55:
        /*0048*/ 	.byte	0x04, 0x17
        /*004a*/ 	.short	(.L_57 - .L_56)
.L_56:
        /*004c*/ 	.word	0x00000000
        /*0050*/ 	.short	0x0005
        /*0052*/ 	.short	0x001c
        /*0054*/ 	.byte	0x00, 0xf0, 0x11, 0x00


	//----- nvinfo : EIATTR_KPARAM_INFO
	.align		4
.L_57:
        /*0058*/ 	.byte	0x04, 0x17
        /*005a*/ 	.short	(.L_59 - .L_58)
.L_58:
        /*005c*/ 	.word	0x00000000
        /*0060*/ 	.short	0x0004
        /*0062*/ 	.short	0x0018
        /*0064*/ 	.byte	0x00, 0xf0, 0x11, 0x00


	//----- nvinfo : EIATTR_KPARAM_INFO
	.align		4
.L_59:
        /*0068*/ 	.byte	0x04, 0x17
        /*006a*/ 	.short	(.L_61 - .L_60)
.L_60:
        /*006c*/ 	.word	0x00000000
        /*0070*/ 	.short	0x0003
        /*0072*/ 	.short	0x0014
        /*0074*/ 	.byte	0x00, 0xf0, 0x11, 0x00


	//----- nvinfo : EIATTR_KPARAM_INFO
	.align		4
.L_61:
        /*0078*/ 	.byte	0x04, 0x17
        /*007a*/ 	.short	(.L_63 - .L_62)
.L_62:
        /*007c*/ 	.word	0x00000000
        /*0080*/ 	.short	0x0002
        /*0082*/ 	.short	0x0010
        /*0084*/ 	.byte	0x00, 0xf0, 0x11, 0x00


	//----- nvinfo : EIATTR_KPARAM_INFO
	.align		4
.L_63:
        /*0088*/ 	.byte	0x04, 0x17
        /*008a*/ 	.short	(.L_65 - .L_64)
.L_64:
        /*008c*/ 	.word	0x00000000
        /*0090*/ 	.short	0x0001
        /*0092*/ 	.short	0x0008
        /*0094*/ 	.byte	0x00, 0xf5, 0x21, 0x00


	//----- nvinfo : EIATTR_KPARAM_INFO
	.align		4
.L_65:
        /*0098*/ 	.byte	0x04, 0x17
        /*009a*/ 	.short	(.L_67 - .L_66)
.L_66:
        /*009c*/ 	.word	0x00000000
        /*00a0*/ 	.short	0x0000
        /*00a2*/ 	.short	0x0000
        /*00a4*/ 	.byte	0x00, 0xf5, 0x21, 0x00


	//----- nvinfo : EIATTR_SPARSE_MMA_MASK
	.align		4
.L_67:
        /*00a8*/ 	.byte	0x03, 0x50
        /*00aa*/ 	.short	0x0000


	//----- nvinfo : EIATTR_MAXREG_COUNT
	.align		4
        /*00ac*/ 	.byte	0x03, 0x1b
        /*00ae*/ 	.short	0x00ff


	//----- nvinfo : EIATTR_MERCURY_ISA_VERSION
	.align		4
        /*00b0*/ 	.byte	0x03, 0x5f
        /*00b2*/ 	.short	0x0101


	//----- nvinfo : EIATTR_VRC_CTA_INIT_COUNT
	.align		4
        /*00b4*/ 	.byte	0x02, 0x4a
	.zero		1
	.zero		1


	//----- nvinfo : EIATTR_EXIT_INSTR_OFFSETS
	.align		4
        /*00b8*/ 	.byte	0x04, 0x1c
        /*00ba*/ 	.short	(.L_69 - .L_68)


	//   ....[0]....
.L_68:
        /*00bc*/ 	.word	0x00000200


	//   ....[1]....
        /*00c0*/ 	.word	0x00001b90


	//----- nvinfo : EIATTR_CRS_STACK_SIZE
	.align		4
.L_69:
        /*00c4*/ 	.byte	0x04, 0x1e
        /*00c6*/ 	.short	(.L_71 - .L_70)
.L_70:
        /*00c8*/ 	.word	0x00000000


	//----- nvinfo : EIATTR_CBANK_PARAM_SIZE
	.align		4
.L_71:
        /*00cc*/ 	.byte	0x03, 0x19
        /*00ce*/ 	.short	0x0030


	//----- nvinfo : EIATTR_PARAM_CBANK
	.align		4
        /*00d0*/ 	.byte	0x04, 0x0a
        /*00d2*/ 	.short	(.L_73 - .L_72)
	.align		4
.L_72:
        /*00d4*/ 	.word	index@(.nv.constant0._Z16resizeNormKernelP6uchar3Pfiiiiffff)
        /*00d8*/ 	.short	0x0380
        /*00da*/ 	.short	0x0030


	//----- nvinfo : EIATTR_SW_WAR
	.align		4
.L_73:
        /*00dc*/ 	.byte	0x04, 0x36
        /*00de*/ 	.short	(.L_75 - .L_74)
.L_74:
        /*00e0*/ 	.word	0x00000008
.L_75:


//--------------------- .nv.callgraph             --------------------------
	.section	.nv.callgraph,"",@"SHT_CUDA_CALLGRAPH"
	.align	4
	.sectionentsize	8
	.align		4
        /*0000*/ 	.word	0x00000000
	.align		4
        /*0004*/ 	.word	0xffffffff
	.align		4
        /*0008*/ 	.word	0x00000000
	.align		4
        /*000c*/ 	.word	0xfffffffe
	.align		4
        /*0010*/ 	.word	0x00000000
	.align		4
        /*0014*/ 	.word	0xfffffffd
	.align		4
        /*0018*/ 	.word	0x00000000
	.align		4
        /*001c*/ 	.word	0xfffffffc


//--------------------- .text._Z18myresizeNormKernelP6uchar3Pfiiiiffff --------------------------
	.section	.text._Z18myresizeNormKernelP6uchar3Pfiiiiffff,"ax",@progbits
	.align	128
        .global         _Z18myresizeNormKernelP6uchar3Pfiiiiffff
        .type           _Z18myresizeNormKernelP6uchar3Pfiiiiffff,@function
        .size           _Z18myresizeNormKernelP6uchar3Pfiiiiffff,(.L_x_76 - _Z18myresizeNormKernelP6uchar3Pfiiiiffff)
        .other          _Z18myresizeNormKernelP6uchar3Pfiiiiffff,@"STO_CUDA_ENTRY STV_DEFAULT"
_Z18myresizeNormKernelP6uchar3Pfiiiiffff:
.text._Z18myresizeNormKernelP6uchar3Pfiiiiffff:
[----:B------:R-:W-:Y:S01]  /*0000*/  LDC R1, c[0x0][0x37c] ;  /* 0x0000df00ff017b82 */ /* 0x000fe20000000800 */
[----:B------:R-:W0:Y:S07]  /*0010*/  S2R R3, SR_TID.Y ;  /* 0x0000000000037919 */ /* 0x000e2e0000002200 */
[----:B------:R-:W1:Y:S01]  /*0020*/  LDC R15, c[0x0][0x360] ;  /* 0x0000d800ff0f7b82 */ /* 0x000e620000000800 */
[----:B------:R-:W2:Y:S01]  /*0030*/  LDCU.64 UR6, c[0x0][0x390] ;  /* 0x00007200ff0677ac */ /* 0x000ea20008000a00 */
[----:B------:R-:W1:Y:S06]  /*0040*/  S2R R0, SR_TID.X ;  /* 0x0000000000007919 */ /* 0x000e6c0000002100 */
[----:B------:R-:W0:Y:S08]  /*0050*/  S2UR UR5, SR_CTAID.Y ;  /* 0x00000000000579c3 */ /* 0x000e300000002600 */
[----:B------:R-:W0:Y:S08]  /*0060*/  LDC R24, c[0x0][0x364] ;  /* 0x0000d900ff187b82 */ /* 0x000e300000000800 */
[----:B------:R-:W1:Y:S01]  /*0070*/  S2UR UR4, SR_CTAID.X ;  /* 0x00000000000479c3 */ /* 0x000e620000002500 */
[----:B0-----:R-:W-:-:S05]  /*0080*/  IMAD R24, R24, UR5, R3 ;  /* 0x0000000518187c24 */ /* 0x001fca000f8e0203 */
[----:B--2---:R-:W-:Y:S01]  /*0090*/  ISETP.GE.AND P0, PT, R24, UR7, PT ;  /* 0x0000000718007c0c */ /* 0x004fe2000bf06270 */
[----:B-1----:R-:W-:-:S05]  /*00a0*/  IMAD R15, R15, UR4, R0 ;  /* 0x000000040f0f7c24 */ /* 0x002fca000f8e0200 */
[----:B------:R-:W-:-:S13]  /*00b0*/  ISETP.GE.OR P0, PT, R15, UR6, P0 ;  /* 0x000000060f007c0c */ /* 0x000fda0008706670 */
[----:B------:R-:W-:Y:S05]  /*00c0*/  @P0 EXIT ;  /* 0x000000000000094d */ /* 0x000fea0003800000 */
[----:B------:R-:W0:Y:S01]  /*00d0*/  LDCU.128 UR4, c[0x0][0x3a0] ;  /* 0x00007400ff0477ac */ /* 0x000e220008000c00 */
[----:B------:R-:W-:Y:S01]  /*00e0*/  I2FP.F32.U32 R0, R24 ;  /* 0x0000001800007245 */ /* 0x000fe20000201000 */
[----:B------:R-:W-:Y:S01]  /*00f0*/  BSSY.RECONVERGENT B1, `(.L_x_0) ;  /* 0x0000073000017945 */ /* 0x000fe20003800200 */
[----:B------:R-:W-:Y:S01]  /*0100*/  IMAD.MOV.U32 R11, RZ, RZ, 0x3f000000 ;  /* 0x3f000000ff0b7424 */ /* 0x000fe200078e00ff */
[----:B------:R-:W1:Y:S02]  /*0110*/  LDCU.64 UR8, c[0x0][0x398] ;  /* 0x00007300ff0877ac */ /* 0x000e640008000a00 */
[----:B0-----:R-:W-:Y:S01]  /*0120*/  FADD R10, R0, -UR7 ;  /* 0x80000007000a7e21 */ /* 0x001fe20008000000 */
[----:B------:R-:W-:Y:S01]  /*0130*/  I2FP.F32.S32 R0, R15 ;  /* 0x0000000f00007245 */ /* 0x000fe20000201400 */
[----:B------:R-:W-:Y:S04]  /*0140*/  F2F.F64.F32 R8, UR5 ;  /* 0x0000000500087d10 */ /* 0x000fe80008201800 */
[----:B------:R-:W-:Y:S01]  /*0150*/  FADD R0, R0, -UR6 ;  /* 0x8000000600007e21 */ /* 0x000fe20008000000 */
[----:B------:R-:W0:Y:S03]  /*0160*/  LDCU.64 UR6, c[0x0][0x358] ;  /* 0x00006b00ff0677ac */ /* 0x000e260008000a00 */
[----:B------:R2:W3:Y:S08]  /*0170*/  F2F.F64.F32 R6, R10 ;  /* 0x0000000a00067310 */ /* 0x0004f00000201800 */
[----:B------:R-:W4:Y:S01]  /*0180*/  F2F.F64.F32 R2, R0 ;  /* 0x0000000000027310 */ /* 0x000f220000201800 */
[----:B--2---:R-:W-:Y:S01]  /*0190*/  IMAD.MOV.U32 R10, RZ, RZ, 0x3f000000 ;  /* 0x3f000000ff0a7424 */ /* 0x004fe200078e00ff */
[----:B---3--:R-:W-:-:S06]  /*01a0*/  DADD R6, R6, 0.5 ;  /* 0x3fe0000006067429 */ /* 0x008fcc0000000000 */
[----:B------:R-:W2:Y:S01]  /*01b0*/  F2F.F64.F32 R4, UR4 ;  /* 0x0000000400047d10 */ /* 0x000ea20008201800 */
[----:B------:R-:W-:Y:S01]  /*01c0*/  UMOV UR4, URZ ;  /* 0x000000ff00047c82 */ /* 0x000fe20008000000 */
[----:B----4-:R-:W-:Y:S02]  /*01d0*/  DADD R2, R2, 0.5 ;  /* 0x3fe0000002027429 */ /* 0x010fe40000000000 */
[----:B------:R-:W-:Y:S01]  /*01e0*/  DFMA R6, R6, R8, -0.5 ;  /* 0xbfe000000606742b */ /* 0x000fe20000000008 */
[----:B------:R-:W-:Y:S01]  /*01f0*/  IMAD.MOV.U32 R8, RZ, RZ, 0x3f000000 ;  /* 0x3f000000ff087424 */ /* 0x000fe200078e00ff */
[----:B------:R-:W-:-:S04]  /*0200*/  MOV R9, 0x406fe000 ;  /* 0x406fe00000097802 */ /* 0x000fc80000000f00 */
[----:B--2---:R-:W-:-:S04]  /*0210*/  DFMA R2, R2, R4, -0.5 ;  /* 0xbfe000000202742b */ /* 0x004fc80000000004 */
[----:B------:R-:W2:Y:S08]  /*0220*/  F2F.F32.F64 R6, R6 ;  /* 0x0000000600067310 */ /* 0x000eb00000301000 */
[----:B------:R-:W3:Y:S08]  /*0230*/  F2F.F32.F64 R2, R2 ;  /* 0x0000000200027310 */ /* 0x000ef00000301000 */
[----:B--2---:R-:W1:Y:S08]  /*0240*/  F2I.TRUNC.NTZ R33, R6 ;  /* 0x0000000600217305 */ /* 0x004e70000020f100 */
[----:B---3--:R-:W2:Y:S01]  /*0250*/  F2I.TRUNC.NTZ R14, R2 ;  /* 0x00000002000e7305 */ /* 0x008ea2000020f100 */
[C---:B-1----:R-:W-:Y:S01]  /*0260*/  ISETP.GE.AND P1, PT, R33.reuse, UR9, PT ;  /* 0x0000000921007c0c */ /* 0x042fe2000bf26270 */
[----:B------:R-:W-:Y:S01]  /*0270*/  VIADD R7, R33, 0x1 ;  /* 0x0000000121077836 */ /* 0x000fe20000000000 */
[----:B------:R-:W-:-:S02]  /*0280*/  I2FP.F32.S32 R5, R33 ;  /* 0x0000002100057245 */ /* 0x000fc40000201400 */
[----:B------:R-:W-:-:S03]  /*0290*/  ISETP.LT.OR P1, PT, R33, RZ, P1 ;  /* 0x000000ff2100720c */ /* 0x000fc60000f21670 */
[----:B------:R-:W-:Y:S01]  /*02a0*/  FADD R12, R6, -R5 ;  /* 0x80000005060c7221 */ /* 0x000fe20000000000 */
[C---:B--2---:R-:W-:Y:S01]  /*02b0*/  ISETP.GE.AND P2, PT, R14.reuse, UR8, PT ;  /* 0x000000080e007c0c */ /* 0x044fe2000bf46270 */
[----:B------:R-:W-:Y:S01]  /*02c0*/  VIADD R0, R14, 0x1 ;  /* 0x000000010e007836 */ /* 0x000fe20000000000 */
[----:B------:R-:W-:Y:S01]  /*02d0*/  I2FP.F32.S32 R13, R14 ;  /* 0x0000000e000d7245 */ /* 0x000fe20000201400 */
[----:B------:R-:W-:Y:S01]  /*02e0*/  FADD R6, -R12, 1 ;  /* 0x3f8000000c067421 */ /* 0x000fe20000000100 */
[----:B------:R-:W-:-:S03]  /*02f0*/  ISETP.LT.OR P2, PT, R14, RZ, P2 ;  /* 0x000000ff0e00720c */ /* 0x000fc60001741670 */
[----:B------:R-:W-:Y:S01]  /*0300*/  FADD R13, R2, -R13 ;  /* 0x8000000d020d7221 */ /* 0x000fe20000000000 */
[----:B------:R-:W-:-:S03]  /*0310*/  PLOP3.LUT P0, PT, P2, P1, PT, 0xf8, 0x8f ;  /* 0x00000000008f781c */ /* 0x000fc60001703f70 */
[----:B------:R-:W-:-:S10]  /*0320*/  FADD R5, -R13, 1 ;  /* 0x3f8000000d057421 */ /* 0x000fd40000000100 */
[----:B0-----:R-:W-:Y:S05]  /*0330*/  @P0 BRA `(.L_x_1) ;  /* 0x0000000400380947 */ /* 0x001fea0003800000 */
[----:B------:R-:W0:Y:S01]  /*0340*/  LDC.64 R16, c[0x0][0x380] ;  /* 0x0000e000ff107b82 */ /* 0x000e220000000a00 */
[----:B------:R-:W-:-:S04]  /*0350*/  IMAD R3, R33, UR8, R14 ;  /* 0x0000000821037c24 */ /* 0x000fc8000f8e020e */
[----:B0-----:R-:W-:-:S05]  /*0360*/  IMAD.WIDE R16, R3, 0x3, R16 ;  /* 0x0000000303107825 */ /* 0x001fca00078e0210 */
[----:B------:R-:W2:Y:S01]  /*0370*/  LDG.E.U8 R4, desc[UR6][R16.64] ;  /* 0x0000000610047981 */ /* 0x000ea2000c1e1100 */
[----:B------:R-:W0:Y:S01]  /*0380*/  MUFU.RCP64H R19, 255 ;  /* 0x406fe00000137908 */ /* 0x000e220000001800 */
[----:B------:R-:W-:Y:S01]  /*0390*/  IMAD.MOV.U32 R10, RZ, RZ, 0x0 ;  /* 0x00000000ff0a7424 */ /* 0x000fe200078e00ff */
[----:B------:R-:W-:Y:S01]  /*03a0*/  MOV R11, 0x406fe000 ;  /* 0x406fe000000b7802 */ /* 0x000fe20000000f00 */
[----:B------:R-:W-:Y:S01]  /*03b0*/  IMAD.MOV.U32 R18, RZ, RZ, 0x1 ;  /* 0x00000001ff127424 */ /* 0x000fe200078e00ff */
[----:B------:R-:W5:Y:S04]  /*03c0*/  LDG.E.U8 R3, desc[UR6][R16.64+0x1] ;  /* 0x0000010610037981 */ /* 0x000f68000c1e1100 */
[----:B------:R1:W5:Y:S01]  /*03d0*/  LDG.E.U8 R2, desc[UR6][R16.64+0x2] ;  /* 0x0000020610027981 */ /* 0x000362000c1e1100 */
[----:B------:R-:W-:Y:S01]  /*03e0*/  BSSY.RECONVERGENT B2, `(.L_x_2) ;  /* 0x0000012000027945 */ /* 0x000fe20003800200 */
[----:B0-----:R-:W-:-:S08]  /*03f0*/  DFMA R20, R18, -R10, 1 ;  /* 0x3ff000001214742b */ /* 0x001fd0000000080a */
[----:B------:R-:W-:-:S08]  /*0400*/  DFMA R20, R20, R20, R20 ;  /* 0x000000141414722b */ /* 0x000fd00000000014 */
[----:B------:R-:W-:-:S08]  /*0410*/  DFMA R20, R18, R20, R18 ;  /* 0x000000141214722b */ /* 0x000fd00000000012 */
[----:B------:R-:W-:-:S08]  /*0420*/  DFMA R10, R20, -R10, 1 ;  /* 0x3ff00000140a742b */ /* 0x000fd0000000080a */
[----:B------:R-:W-:Y:S01]  /*0430*/  DFMA R10, R20, R10, R20 ;  /* 0x0000000a140a722b */ /* 0x000fe20000000014 */
[----:B--2---:R-:W0:Y:S07]  /*0440*/  I2F.F64.U16 R18, R4 ;  /* 0x0000000400127312 */ /* 0x004e2e0000101800 */
[----:B0-----:R-:W-:Y:S01]  /*0450*/  DMUL R20, R18, R10 ;  /* 0x0000000a12147228 */ /* 0x001fe20000000000 */
[----:B------:R-:W-:-:S07]  /*0460*/  FSETP.GEU.AND P3, PT, |R19|, 6.5827683646048100446e-37, PT ;  /* 0x036000001300780b */ /* 0x000fce0003f6e200 */
[----:B-1----:R-:W-:-:S08]  /*0470*/  DFMA R16, R20, -255, R18 ;  /* 0xc06fe0001410782b */ /* 0x002fd00000000012 */
[----:B------:R-:W-:-:S10]  /*0480*/  DFMA R10, R10, R16, R20 ;  /* 0x000000100a0a722b */ /* 0x000fd40000000014 */
[----:B------:R-:W-:-:S05]  /*0490*/  FFMA R8, RZ, 3.748046875, R11 ;  /* 0x406fe000ff087823 */ /* 0x000fca000000000b */
[----:B------:R-:W-:-:S13]  /*04a0*/  FSETP.GT.AND P0, PT, |R8|, 1.469367938527859385e-39, PT ;  /* 0x001000000800780b */ /* 0x000fda0003f04200 */
[----:B------:R-:W-:Y:S05]  /*04b0*/  @P0 BRA P3, `(.L_x_3) ;  /* 0x0000000000100947 */ /* 0x000fea0001800000 */
[----:B------:R-:W-:-:S07]  /*04c0*/  MOV R26, 0x4e0 ;  /* 0x000004e0001a7802 */ /* 0x000fce0000000f00 */
[----:B-----5:R-:W-:Y:S05]  /*04d0*/  CALL.REL.NOINC `($__internal_0_$__cuda_sm20_div_rn_f64_full) ;  /* 0x0000001400587944 */ /* 0x020fea0003c00000 */
[----:B------:R-:W-:Y:S02]  /*04e0*/  IMAD.MOV.U32 R10, RZ, RZ, R16 ;  /* 0x000000ffff0a7224 */ /* 0x000fe400078e0010 */
[----:B------:R-:W-:-:S07]  /*04f0*/  IMAD.MOV.U32 R11, RZ, RZ, R17 ;  /* 0x000000ffff0b7224 */ /* 0x000fce00078e0011 */
.L_x_3:
[----:B------:R-:W-:Y:S05]  /*0500*/  BSYNC.RECONVERGENT B2 ;  /* 0x0000000000027941 */ /* 0x000fea0003800200 */
.L_x_2:
[----:B------:R-:W0:Y:S01]  /*0510*/  MUFU.RCP64H R19, 255 ;  /* 0x406fe00000137908 */ /* 0x000e220000001800 */
[----:B------:R-:W-:Y:S01]  /*0520*/  MOV R16, 0x0 ;  /* 0x0000000000107802 */ /* 0x000fe20000000f00 */
[----:B------:R-:W-:Y:S01]  /*0530*/  IMAD.MOV.U32 R17, RZ, RZ, 0x406fe000 ;  /* 0x406fe000ff117424 */ /* 0x000fe200078e00ff */
[----:B------:R-:W-:Y:S01]  /*0540*/  BSSY.RECONVERGENT B2, `(.L_x_4) ;  /* 0x0000012000027945 */ /* 0x000fe20003800200 */
[----:B------:R-:W-:-:S04]  /*0550*/  IMAD.MOV.U32 R18, RZ, RZ, 0x1 ;  /* 0x00000001ff127424 */ /* 0x000fc800078e00ff */
[----:B------:R-:W-:Y:S02]  /*0560*/  F2F.F32.F64 R11, R10 ;  /* 0x0000000a000b7310 */ /* 0x000fe40000301000 */
[----:B0-----:R-:W-:-:S08]  /*0570*/  DFMA R20, R18, -R16, 1 ;  /* 0x3ff000001214742b */ /* 0x001fd00000000810 */
[----:B------:R-:W-:-:S08]  /*0580*/  DFMA R20, R20, R20, R20 ;  /* 0x000000141414722b */ /* 0x000fd00000000014 */
[----:B------:R-:W-:Y:S01]  /*0590*/  DFMA R20, R18, R20, R18 ;  /* 0x000000141214722b */ /* 0x000fe20000000012 */
[----:B-----5:R-:W0:Y:S07]  /*05a0*/  I2F.F64.U16 R18, R3 ;  /* 0x0000000300127312 */ /* 0x020e2e0000101800 */
[----:B------:R-:W-:-:S08]  /*05b0*/  DFMA R16, R20, -R16, 1 ;  /* 0x3ff000001410742b */ /* 0x000fd00000000810 */
[----:B------:R-:W-:Y:S01]  /*05c0*/  DFMA R22, R20, R16, R20 ;  /* 0x000000101416722b */ /* 0x000fe20000000014 */
[----:B0-----:R-:W-:-:S07]  /*05d0*/  FSETP.GEU.AND P3, PT, |R19|, 6.5827683646048100446e-37, PT ;  /* 0x036000001300780b */ /* 0x001fce0003f6e200 */
[----:B------:R-:W-:-:S08]  /*05e0*/  DMUL R16, R22, R18 ;  /* 0x0000001216107228 */ /* 0x000fd00000000000 */
[----:B------:R-:W-:-:S08]  /*05f0*/  DFMA R20, R16, -255, R18 ;  /* 0xc06fe0001014782b */ /* 0x000fd00000000012 */
[----:B------:R-:W-:-:S10]  /*0600*/  DFMA R16, R22, R20, R16 ;  /* 0x000000141610722b */ /* 0x000fd40000000010 */
[----:B------:R-:W-:-:S05]  /*0610*/  FFMA R4, RZ, 3.748046875, R17 ;  /* 0x406fe000ff047823 */ /* 0x000fca0000000011 */
[----:B------:R-:W-:-:S13]  /*0620*/  FSETP.GT.AND P0, PT, |R4|, 1.469367938527859385e-39, PT ;  /* 0x001000000400780b */ /* 0x000fda0003f04200 */
[----:B------:R-:W-:Y:S05]  /*0630*/  @P0 BRA P3, `(.L_x_5) ;  /* 0x0000000000080947 */ /* 0x000fea0001800000 */
[----:B------:R-:W-:-:S07]  /*0640*/  MOV R26, 0x660 ;  /* 0x00000660001a7802 */ /* 0x000fce0000000f00 */
[----:B------:R-:W-:Y:S05]  /*0650*/  CALL.REL.NOINC `($__internal_0_$__cuda_sm20_div_rn_f64_full) ;  /* 0x0000001000f87944 */ /* 0x000fea0003c00000 */
.L_x_5:
[----:B------:R-:W-:Y:S05]  /*0660*/  BSYNC.RECONVERGENT B2 ;  /* 0x0000000000027941 */ /* 0x000fea0003800200 */
.L_x_4:
[----:B------:R-:W0:Y:S01]  /*0670*/  MUFU.RCP64H R21, 255 ;  /* 0x406fe00000157908 */ /* 0x000e220000001800 */
[----:B------:R-:W-:Y:S01]  /*0680*/  IMAD.MOV.U32 R18, RZ, RZ, 0x0 ;  /* 0x00000000ff127424 */ /* 0x000fe200078e00ff */
[----:B------:R-:W-:Y:S01]  /*0690*/  MOV R19, 0x406fe000 ;  /* 0x406fe00000137802 */ /* 0x000fe20000000f00 */
[----:B------:R-:W-:Y:S01]  /*06a0*/  IMAD.MOV.U32 R20, RZ, RZ, 0x1 ;  /* 0x00000001ff147424 */ /* 0x000fe200078e00ff */
[----:B------:R-:W-:Y:S04]  /*06b0*/  BSSY.RECONVERGENT B2, `(.L_x_6) ;  /* 0x0000015000027945 */ /* 0x000fe80003800200 */
[----:B------:R-:W1:Y:S08]  /*06c0*/  I2F.F64.U16 R2, R2 ;  /* 0x0000000200027312 */ /* 0x000e700000101800 */
[----:B------:R2:W3:Y:S01]  /*06d0*/  F2F.F32.F64 R10, R16 ;  /* 0x00000010000a7310 */ /* 0x0004e20000301000 */
[----:B0-----:R-:W-:Y:S01]  /*06e0*/  DFMA R22, R20, -R18, 1 ;  /* 0x3ff000001416742b */ /* 0x001fe20000000812 */
[----:B-1----:R-:W-:-:S07]  /*06f0*/  FSETP.GEU.AND P3, PT, |R3|, 6.5827683646048100446e-37, PT ;  /* 0x036000000300780b */ /* 0x002fce0003f6e200 */
[----:B------:R-:W-:-:S08]  /*0700*/  DFMA R22, R22, R22, R22 ;  /* 0x000000161616722b */ /* 0x000fd00000000016 */
[----:B------:R-:W-:-:S08]  /*0710*/  DFMA R22, R20, R22, R20 ;  /* 0x000000161416722b */ /* 0x000fd00000000014 */
[----:B------:R-:W-:-:S08]  /*0720*/  DFMA R18, R22, -R18, 1 ;  /* 0x3ff000001612742b */ /* 0x000fd00000000812 */
[----:B------:R-:W-:-:S08]  /*0730*/  DFMA R22, R22, R18, R22 ;  /* 0x000000121616722b */ /* 0x000fd00000000016 */
[----:B------:R-:W-:-:S08]  /*0740*/  DMUL R18, R22, R2 ;  /* 0x0000000216127228 */ /* 0x000fd00000000000 */
[----:B------:R-:W-:-:S08]  /*0750*/  DFMA R20, R18, -255, R2 ;  /* 0xc06fe0001214782b */ /* 0x000fd00000000002 */
[----:B------:R-:W-:-:S10]  /*0760*/  DFMA R18, R22, R20, R18 ;  /* 0x000000141612722b */ /* 0x000fd40000000012 */
[----:B------:R-:W-:-:S05]  /*0770*/  FFMA R4, RZ, 3.748046875, R19 ;  /* 0x406fe000ff047823 */ /* 0x000fca0000000013 */
[----:B------:R-:W-:-:S13]  /*0780*/  FSETP.GT.AND P0, PT, |R4|, 1.469367938527859385e-39, PT ;  /* 0x001000000400780b */ /* 0x000fda0003f04200 */
[----:B--23--:R-:W-:Y:S05]  /*0790*/  @P0 BRA P3, `(.L_x_7) ;  /* 0x0000000000180947 */ /* 0x00cfea0001800000 */
[----:B------:R-:W-:Y:S01]  /*07a0*/  IMAD.MOV.U32 R18, RZ, RZ, R2 ;  /* 0x000000ffff127224 */ /* 0x000fe200078e0002 */
[----:B------:R-:W-:Y:S01]  /*07b0*/  MOV R26, 0x7e0 ;  /* 0x000007e0001a7802 */ /* 0x000fe20000000f00 */
[----:B------:R-:W-:-:S07]  /*07c0*/  IMAD.MOV.U32 R19, RZ, RZ, R3 ;  /* 0x000000ffff137224 */ /* 0x000fce00078e0003 */
[----:B------:R-:W-:Y:S05]  /*07d0*/  CALL.REL.NOINC `($__internal_0_$__cuda_sm20_div_rn_f64_full) ;  /* 0x0000001000987944 */ /* 0x000fea0003c00000 */
[----:B------:R-:W-:Y:S01]  /*07e0*/  MOV R18, R16 ;  /* 0x0000001000127202 */ /* 0x000fe20000000f00 */
[----:B------:R-:W-:-:S07]  /*07f0*/  IMAD.MOV.U32 R19, RZ, RZ, R17 ;  /* 0x000000ffff137224 */ /* 0x000fce00078e0011 */
.L_x_7:
[----:B------:R-:W-:Y:S05]  /*0800*/  BSYNC.RECONVERGENT B2 ;  /* 0x0000000000027941 */ /* 0x000fea0003800200 */
.L_x_6:
[----:B------:R0:W1:Y:S02]  /*0810*/  F2F.F32.F64 R8, R18 ;  /* 0x0000001200087310 */ /* 0x0000640000301000 */
.L_x_1:
[----:B------:R-:W-:Y:S05]  /*0820*/  BSYNC.RECONVERGENT B1 ;  /* 0x0000000000017941 */ /* 0x000fea0003800200 */
.L_x_0:
[----:B------:R-:W2:Y:S01]  /*0830*/  LDCU UR5, c[0x0][0x398] ;  /* 0x00007300ff0577ac */ /* 0x000ea20008000800 */
[----:B------:R-:W-:Y:S01]  /*0840*/  BSSY.RECONVERGENT B1, `(.L_x_8) ;  /* 0x0000057000017945 */ /* 0x000fe20003800200 */
[----:B------:R-:W-:Y:S02]  /*0850*/  HFMA2 R2, -RZ, RZ, 1.75, 0 ;  /* 0x3f000000ff027431 */ /* 0x000fe400000001ff */
[----:B------:R-:W-:Y:S02]  /*0860*/  IMAD.MOV.U32 R4, RZ, RZ, 0x3f000000 ;  /* 0x3f000000ff047424 */ /* 0x000fe400078e00ff */
[----:B------:R-:W-:Y:S01]  /*0870*/  IMAD.MOV.U32 R3, RZ, RZ, 0x3f000000 ;  /* 0x3f000000ff037424 */ /* 0x000fe200078e00ff */
[----:B--2---:R-:W-:-:S04]  /*0880*/  ISETP.GE.AND P0, PT, R0, UR5, PT ;  /* 0x0000000500007c0c */ /* 0x004fc8000bf06270 */
[----:B------:R-:W-:-:S04]  /*0890*/  ISETP.LT.OR P0, PT, R14, -0x1, P0 ;  /* 0xffffffff0e00780c */ /* 0x000fc80000701670 */
[----:B------:R-:W-:-:S13]  /*08a0*/  PLOP3.LUT P1, PT, P0, P1, PT, 0xf8, 0x8f ;  /* 0x00000000008f781c */ /* 0x000fda0000723f70 */
[----:B------:R-:W-:Y:S05]  /*08b0*/  @P1 BRA `(.L_x_9) ;  /* 0x00000004003c1947 */ /* 0x000fea0003800000 */
[----:B------:R-:W2:Y:S01]  /*08c0*/  LDC.64 R26, c[0x0][0x380] ;  /* 0x0000e000ff1a7b82 */ /* 0x000ea20000000a00 */
[----:B------:R-:W-:Y:S01]  /*08d0*/  IMAD R3, R33, UR5, RZ ;  /* 0x0000000521037c24 */ /* 0x000fe2000f8e02ff */
[----:B------:R-:W-:-:S04]  /*08e0*/  SHF.R.S32.HI R0, RZ, 0x1f, R14 ;  /* 0x0000001fff007819 */ /* 0x000fc8000001140e */
[----:B------:R-:W-:-:S04]  /*08f0*/  IADD3 R17, P1, PT, R14, R3, RZ ;  /* 0x000000030e117210 */ /* 0x000fc80007f3e0ff */
[----:B------:R-:W-:-:S05]  /*0900*/  LEA.HI.X.SX32 R0, R3, R0, 0x1, P1 ;  /* 0x0000000003007211 */ /* 0x000fca00008f0eff */
[----:B------:R-:W-:Y:S02]  /*0910*/  IMAD R3, R0, 0x3, RZ ;  /* 0x0000000300037824 */ /* 0x000fe400078e02ff */
[----:B--2---:R-:W-:-:S04]  /*0920*/  IMAD.WIDE.U32 R26, R17, 0x3, R26 ;  /* 0x00000003111a7825 */ /* 0x004fc800078e001a */
[----:B------:R-:W-:-:S05]  /*0930*/  IMAD.IADD R27, R27, 0x1, R3 ;  /* 0x000000011b1b7824 */ /* 0x000fca00078e0203 */
[----:B------:R-:W2:Y:S04]  /*0940*/  LDG.E.U8 R3, desc[UR6][R26.64+0x3] ;  /* 0x000003061a037981 */ /* 0x000ea8000c1e1100 */
[----:B------:R3:W5:Y:S04]  /*0950*/  LDG.E.U8 R2, desc[UR6][R26.64+0x4] ;  /* 0x000004061a027981 */ /* 0x000768000c1e1100 */
[----:B------:R3:W5:Y:S01]  /*0960*/  LDG.E.U8 R0, desc[UR6][R26.64+0x5] ;  /* 0x000005061a007981 */ /* 0x000762000c1e1100 */
[----:B0-----:R-:W0:Y:S01]  /*0970*/  MUFU.RCP64H R19, 255 ;  /* 0x406fe00000137908 */ /* 0x001e220000001800 */
[----:B------:R-:W-:Y:S01]  /*0980*/  IMAD.MOV.U32 R16, RZ, RZ, 0x0 ;  /* 0x00000000ff107424 */ /* 0x000fe200078e00ff */
[----:B------:R-:W-:Y:S01]  /*0990*/  MOV R18, 0x1 ;  /* 0x0000000100127802 */ /* 0x000fe20000000f00 */
[----:B------:R-:W-:Y:S01]  /*09a0*/  IMAD.MOV.U32 R17, RZ, RZ, 0x406fe000 ;  /* 0x406fe000ff117424 */ /* 0x000fe200078e00ff */
[----:B------:R-:W-:Y:S05]  /*09b0*/  BSSY.RECONVERGENT B2, `(.L_x_10) ;  /* 0x0000010000027945 */ /* 0x000fea0003800200 */
        /* <DEDUP_REMOVED lines=8> */
[----:B------:R-:W-:-:S08]  /*0a40*/  DFMA R20, R22, -255, R18 ;  /* 0xc06fe0001614782b */ /* 0x000fd00000000012 */
[----:B------:R-:W-:-:S10]  /*0a50*/  DFMA R16, R16, R20, R22 ;  /* 0x000000141010722b */ /* 0x000fd40000000016 */
[----:B------:R-:W-:-:S05]  /*0a60*/  FFMA R4, RZ, 3.748046875, R17 ;  /* 0x406fe000ff047823 */ /* 0x000fca0000000011 */
[----:B------:R-:W-:-:S13]  /*0a70*/  FSETP.GT.AND P1, PT, |R4|, 1.469367938527859385e-39, PT ;  /* 0x001000000400780b */ /* 0x000fda0003f24200 */
[----:B---3--:R-:W-:Y:S05]  /*0a80*/  @P1 BRA P3, `(.L_x_11) ;  /* 0x0000000000081947 */ /* 0x008fea0001800000 */
[----:B------:R-:W-:-:S07]  /*0a90*/  MOV R26, 0xab0 ;  /* 0x00000ab0001a7802 */ /* 0x000fce0000000f00 */
[----:B-1---5:R-:W-:Y:S05]  /*0aa0*/  CALL.REL.NOINC `($__internal_0_$__cuda_sm20_div_rn_f64_full) ;  /* 0x0000000c00e47944 */ /* 0x022fea0003c00000 */
.L_x_11:
[----:B------:R-:W-:Y:S05]  /*0ab0*/  BSYNC.RECONVERGENT B2 ;  /* 0x0000000000027941 */ /* 0x000fea0003800200 */
.L_x_10:
[----:B------:R-:W0:Y:S01]  /*0ac0*/  MUFU.RCP64H R19, 255 ;  /* 0x406fe00000137908 */ /* 0x000e220000001800 */
[----:B------:R-:W-:Y:S01]  /*0ad0*/  IMAD.MOV.U32 R20, RZ, RZ, 0x0 ;  /* 0x00000000ff147424 */ /* 0x000fe200078e00ff */
[----:B------:R-:W-:Y:S01]  /*0ae0*/  BSSY.RECONVERGENT B2, `(.L_x_12) ;  /* 0x0000015000027945 */ /* 0x000fe20003800200 */
[----:B------:R-:W-:Y:S02]  /*0af0*/  IMAD.MOV.U32 R21, RZ, RZ, 0x406fe000 ;  /* 0x406fe000ff157424 */ /* 0x000fe400078e00ff */
[----:B------:R-:W-:-:S03]  /*0b00*/  IMAD.MOV.U32 R18, RZ, RZ, 0x1 ;  /* 0x00000001ff127424 */ /* 0x000fc600078e00ff */
[----:B------:R-:W-:Y:S03]  /*0b10*/  F2F.F32.F64 R4, R16 ;  /* 0x0000001000047310 */ /* 0x000fe60000301000 */
        /* <DEDUP_REMOVED lines=14> */
[----:B-1----:R-:W-:Y:S05]  /*0c00*/  CALL.REL.NOINC `($__internal_0_$__cuda_sm20_div_rn_f64_full) ;  /* 0x0000000c008c7944 */ /* 0x002fea0003c00000 */
[----:B------:R-:W-:Y:S01]  /*0c10*/  MOV R20, R16 ;  /* 0x0000001000147202 */ /* 0x000fe20000000f00 */
[----:B------:R-:W-:-:S07]  /*0c20*/  IMAD.MOV.U32 R21, RZ, RZ, R17 ;  /* 0x000000ffff157224 */ /* 0x000fce00078e0011 */
.L_x_13:
[----:B------:R-:W-:Y:S05]  /*0c30*/  BSYNC.RECONVERGENT B2 ;  /* 0x0000000000027941 */ /* 0x000fea0003800200 */
.L_x_12:
[----:B------:R-:W0:Y:S01]  /*0c40*/  MUFU.RCP64H R19, 255 ;  /* 0x406fe00000137908 */ /* 0x000e220000001800 */
[----:B------:R-:W-:Y:S02]  /*0c50*/  HFMA2 R18, -RZ, RZ, 0, 5.9604644775390625e-08 ;  /* 0x00000001ff127431 */ /* 0x000fe400000001ff */
[----:B------:R-:W-:Y:S01]  /*0c60*/  IMAD.MOV.U32 R16, RZ, RZ, 0x0 ;  /* 0x00000000ff107424 */ /* 0x000fe200078e00ff */
[----:B------:R-:W-:Y:S01]  /*0c70*/  BSSY.RECONVERGENT B2, `(.L_x_14) ;  /* 0x0000012000027945 */ /* 0x000fe20003800200 */
[----:B------:R-:W-:-:S06]  /*0c80*/  IMAD.MOV.U32 R17, RZ, RZ, 0x406fe000 ;  /* 0x406fe000ff117424 */ /* 0x000fcc00078e00ff */
[----:B0-----:R-:W-:-:S08]  /*0c90*/  DFMA R2, R18, -R16, 1 ;  /* 0x3ff000001202742b */ /* 0x001fd00000000810 */
[----:B------:R-:W-:-:S08]  /*0ca0*/  DFMA R2, R2, R2, R2 ;  /* 0x000000020202722b */ /* 0x000fd00000000002 */
[----:B------:R-:W-:Y:S01]  /*0cb0*/  DFMA R2, R18, R2, R18 ;  /* 0x000000021202722b */ /* 0x000fe20000000012 */
[----:B------:R-:W0:Y:S07]  /*0cc0*/  I2F.F64.U16 R18, R0 ;  /* 0x0000000000127312 */ /* 0x000e2e0000101800 */
[----:B------:R-:W-:-:S08]  /*0cd0*/  DFMA R16, R2, -R16, 1 ;  /* 0x3ff000000210742b */ /* 0x000fd00000000810 */
[----:B------:R-:W-:Y:S01]  /*0ce0*/  DFMA R16, R2, R16, R2 ;  /* 0x000000100210722b */ /* 0x000fe20000000002 */
[----:B0-----:R-:W-:-:S07]  /*0cf0*/  FSETP.GEU.AND P3, PT, |R19|, 6.5827683646048100446e-37, PT ;  /* 0x036000001300780b */ /* 0x001fce0003f6e200 */
[----:B------:R-:W-:-:S08]  /*0d00*/  DMUL R22, R16, R18 ;  /* 0x0000001210167228 */ /* 0x000fd00000000000 */
[----:B------:R-:W-:-:S08]  /*0d10*/  DFMA R2, R22, -255, R18 ;  /* 0xc06fe0001602782b */ /* 0x000fd00000000012 */
[----:B------:R-:W-:Y:S02]  /*0d20*/  DFMA R16, R16, R2, R22 ;  /* 0x000000021010722b */ /* 0x000fe40000000016 */
[----:B------:R0:W2:Y:S08]  /*0d30*/  F2F.F32.F64 R3, R20 ;  /* 0x0000001400037310 */ /* 0x0000b00000301000 */
[----:B------:R-:W-:-:S05]  /*0d40*/  FFMA R2, RZ, 3.748046875, R17 ;  /* 0x406fe000ff027823 */ /* 0x000fca0000000011 */
[----:B------:R-:W-:-:S13]  /*0d50*/  FSETP.GT.AND P1, PT, |R2|, 1.469367938527859385e-39, PT ;  /* 0x001000000200780b */ /* 0x000fda0003f24200 */
[----:B0-2---:R-:W-:Y:S05]  /*0d60*/  @P1 BRA P3, `(.L_x_15) ;  /* 0x0000000000081947 */ /* 0x005fea0001800000 */
[----:B------:R-:W-:-:S07]  /*0d70*/  MOV R26, 0xd90 ;  /* 0x00000d90001a7802 */ /* 0x000fce0000000f00 */
[----:B-1----:R-:W-:Y:S05]  /*0d80*/  CALL.REL.NOINC `($__internal_0_$__cuda_sm20_div_rn_f64_full) ;  /* 0x0000000c002c7944 */ /* 0x002fea0003c00000 */
.L_x_15:
[----:B------:R-:W-:Y:S05]  /*0d90*/  BSYNC.RECONVERGENT B2 ;  /* 0x0000000000027941 */ /* 0x000fea0003800200 */
.L_x_14:
[----:B------:R2:W3:Y:S02]  /*0da0*/  F2F.F32.F64 R2, R16 ;  /* 0x0000001000027310 */ /* 0x0004e40000301000 */
.L_x_9:
[----:B------:R-:W-:Y:S05]  /*0db0*/  BSYNC.RECONVERGENT B1 ;  /* 0x0000000000017941 */ /* 0x000fea0003800200 */
.L_x_8:
[----:B------:R-:W4:Y:S01]  /*0dc0*/  LDCU UR5, c[0x0][0x39c] ;  /* 0x00007380ff0577ac */ /* 0x000f220008000800 */
[----:B------:R-:W-:Y:S01]  /*0dd0*/  ISETP.LT.OR P2, PT, R33, -0x1, P2 ;  /* 0xffffffff2100780c */ /* 0x000fe20001741670 */
[----:B------:R-:W-:Y:S01]  /*0de0*/  BSSY.RECONVERGENT B1, `(.L_x_16) ;  /* 0x0000051000017945 */ /* 0x000fe20003800200 */
[----:B------:R-:W-:Y:S02]  /*0df0*/  IMAD.MOV.U32 R0, RZ, RZ, 0x3f000000 ;  /* 0x3f000000ff007424 */ /* 0x000fe400078e00ff */
[----:B------:R-:W-:Y:S02]  /*0e00*/  IMAD.MOV.U32 R30, RZ, RZ, 0x3f000000 ;  /* 0x3f000000ff1e7424 */ /* 0x000fe400078e00ff */
[----:B------:R-:W-:Y:S01]  /*0e10*/  IMAD.MOV.U32 R29, RZ, RZ, 0x3f000000 ;  /* 0x3f000000ff1d7424 */ /* 0x000fe200078e00ff */
[----:B----4-:R-:W-:-:S13]  /*0e20*/  ISETP.GE.OR P2, PT, R7, UR5, P2 ;  /* 0x0000000507007c0c */ /* 0x010fda0009746670 */
[----:B------:R-:W-:Y:S05]  /*0e30*/  @P2 BRA `(.L_x_17) ;  /* 0x00000004002c2947 */ /* 0x000fea0003800000 */
[----:B------:R-:W4:Y:S01]  /*0e40*/  LDC.64 R26, c[0x0][0x380] ;  /* 0x0000e000ff1a7b82 */ /* 0x000f220000000a00 */
[----:B------:R-:W2:Y:S02]  /*0e50*/  LDCU UR5, c[0x0][0x398] ;  /* 0x00007300ff0577ac */ /* 0x000ea40008000800 */
[----:B--2---:R-:W-:-:S04]  /*0e60*/  IMAD R17, R7, UR5, R14 ;  /* 0x0000000507117c24 */ /* 0x004fc8000f8e020e */
[----:B----4-:R-:W-:-:S05]  /*0e70*/  IMAD.WIDE R26, R17, 0x3, R26 ;  /* 0x00000003111a7825 */ /* 0x010fca00078e021a */
[----:B------:R-:W2:Y:S04]  /*0e80*/  LDG.E.U8 R0, desc[UR6][R26.64] ;  /* 0x000000061a007981 */ /* 0x000ea8000c1e1100 */
[----:B------:R4:W5:Y:S04]  /*0e90*/  LDG.E.U8 R30, desc[UR6][R26.64+0x1] ;  /* 0x000001061a1e7981 */ /* 0x000968000c1e1100 */
[----:B------:R4:W5:Y:S01]  /*0ea0*/  LDG.E.U8 R29, desc[UR6][R26.64+0x2] ;  /* 0x000002061a1d7981 */ /* 0x000962000c1e1100 */
[----:B0-----:R-:W0:Y:S01]  /*0eb0*/  MUFU.RCP64H R19, 255 ;  /* 0x406fe00000137908 */ /* 0x001e220000001800 */
[----:B------:R-:W-:Y:S01]  /*0ec0*/  MOV R16, 0x0 ;  /* 0x0000000000107802 */ /* 0x000fe20000000f00 */
[----:B------:R-:W-:Y:S01]  /*0ed0*/  IMAD.MOV.U32 R17, RZ, RZ, 0x406fe000 ;  /* 0x406fe000ff117424 */ /* 0x000fe200078e00ff */
[----:B------:R-:W-:Y:S01]  /*0ee0*/  BSSY.RECONVERGENT B2, `(.L_x_18) ;  /* 0x0000011000027945 */ /* 0x000fe20003800200 */
[----:B------:R-:W-:-:S06]  /*0ef0*/  IMAD.MOV.U32 R18, RZ, RZ, 0x1 ;  /* 0x00000001ff127424 */ /* 0x000fcc00078e00ff */
        /* <DEDUP_REMOVED lines=12> */
[----:B----4-:R-:W-:Y:S05]  /*0fc0*/  @P1 BRA P2, `(.L_x_19) ;  /* 0x0000000000081947 */ /* 0x010fea0001000000 */
[----:B------:R-:W-:-:S07]  /*0fd0*/  MOV R26, 0xff0 ;  /* 0x00000ff0001a7802 */ /* 0x000fce0000000f00 */
[----:B-1-3-5:R-:W-:Y:S05]  /*0fe0*/  CALL.REL.NOINC `($__internal_0_$__cuda_sm20_div_rn_f64_full) ;  /* 0x0000000800947944 */ /* 0x02afea0003c00000 */
.L_x_19:
[----:B------:R-:W-:Y:S05]  /*0ff0*/  BSYNC.RECONVERGENT B2 ;  /* 0x0000000000027941 */ /* 0x000fea0003800200 */
.L_x_18:
[----:B------:R-:W0:Y:S01]  /*1000*/  MUFU.RCP64H R19, 255 ;  /* 0x406fe00000137908 */ /* 0x000e220000001800 */
[----:B------:R-:W-:Y:S01]  /*1010*/  IMAD.MOV.U32 R20, RZ, RZ, 0x0 ;  /* 0x00000000ff147424 */ /* 0x000fe200078e00ff */
[----:B------:R-:W-:Y:S01]  /*1020*/  MOV R21, 0x406fe000 ;  /* 0x406fe00000157802 */ /* 0x000fe20000000f00 */
[----:B------:R-:W-:Y:S01]  /*1030*/  IMAD.MOV.U32 R18, RZ, RZ, 0x1 ;  /* 0x00000001ff127424 */ /* 0x000fe200078e00ff */
[----:B------:R-:W-:Y:S04]  /*1040*/  BSSY.RECONVERGENT B2, `(.L_x_20) ;  /* 0x0000013000027945 */ /* 0x000fe80003800200 */
[----:B------:R-:W-:Y:S01]  /*1050*/  F2F.F32.F64 R0, R16 ;  /* 0x0000001000007310 */ /* 0x000fe20000301000 */
        /* <DEDUP_REMOVED lines=14> */
[----:B-1-3--:R-:W-:Y:S05]  /*1140*/  CALL.REL.NOINC `($__internal_0_$__cuda_sm20_div_rn_f64_full) ;  /* 0x00000008003c7944 */ /* 0x00afea0003c00000 */
[----:B------:R-:W-:Y:S02]  /*1150*/  IMAD.MOV.U32 R22, RZ, RZ, R16 ;  /* 0x000000ffff167224 */ /* 0x000fe400078e0010 */
[----:B------:R-:W-:-:S07]  /*1160*/  IMAD.MOV.U32 R23, RZ, RZ, R17 ;  /* 0x000000ffff177224 */ /* 0x000fce00078e0011 */
.L_x_21:
[----:B------:R-:W-:Y:S05]  /*1170*/  BSYNC.RECONVERGENT B2 ;  /* 0x0000000000027941 */ /* 0x000fea0003800200 */
.L_x_20:
        /* <DEDUP_REMOVED lines=21> */
.L_x_23:
[----:B------:R-:W-:Y:S05]  /*12d0*/  BSYNC.RECONVERGENT B2 ;  /* 0x0000000000027941 */ /* 0x000fea0003800200 */
.L_x_22:
[----:B------:R4:W0:Y:S02]  /*12e0*/  F2F.F32.F64 R29, R16 ;  /* 0x00000010001d7310 */ /* 0x0008240000301000 */
.L_x_17:
[----:B------:R-:W-:Y:S05]  /*12f0*/  BSYNC.RECONVERGENT B1 ;  /* 0x0000000000017941 */ /* 0x000fea0003800200 */
.L_x_16:
[----:B------:R-:W5:Y:S01]  /*1300*/  LDCU UR5, c[0x0][0x39c] ;  /* 0x00007380ff0577ac */ /* 0x000f620008000800 */
[----:B------:R-:W-:Y:S01]  /*1310*/  ISETP.LT.OR P0, PT, R33, -0x1, P0 ;  /* 0xffffffff2100780c */ /* 0x000fe20000701670 */
[----:B------:R-:W-:Y:S01]  /*1320*/  BSSY.RECONVERGENT B1, `(.L_x_24) ;  /* 0x0000056000017945 */ /* 0x000fe20003800200 */
[----:B------:R-:W-:Y:S01]  /*1330*/  IMAD.MOV.U32 R33, RZ, RZ, 0x3f000000 ;  /* 0x3f000000ff217424 */ /* 0x000fe200078e00ff */
[----:B------:R-:W-:Y:S01]  /*1340*/  MOV R34, 0x3f000000 ;  /* 0x3f00000000227802 */ /* 0x000fe20000000f00 */
[----:B------:R-:W-:Y:S01]  /*1350*/  IMAD.MOV.U32 R20, RZ, RZ, 0x3f000000 ;  /* 0x3f000000ff147424 */ /* 0x000fe200078e00ff */
[----:B-----5:R-:W-:-:S13]  /*1360*/  ISETP.GE.OR P0, PT, R7, UR5, P0 ;  /* 0x0000000507007c0c */ /* 0x020fda0008706670 */
[----:B------:R-:W-:Y:S05]  /*1370*/  @P0 BRA `(.L_x_25) ;  /* 0x0000000400400947 */ /* 0x000fea0003800000 */
[----:B------:R-:W0:Y:S01]  /*1380*/  LDCU UR5, c[0x0][0x398] ;  /* 0x00007300ff0577ac */ /* 0x000e220008000800 */
[----:B--2-4-:R-:W2:Y:S01]  /*1390*/  LDC.64 R16, c[0x0][0x380] ;  /* 0x0000e000ff107b82 */ /* 0x014ea20000000a00 */
[----:B0-----:R-:W-:-:S05]  /*13a0*/  IMAD R7, R7, UR5, RZ ;  /* 0x0000000507077c24 */ /* 0x001fca000f8e02ff */
[----:B------:R-:W-:Y:S02]  /*13b0*/  SHF.R.S32.HI R19, RZ, 0x1f, R7 ;  /* 0x0000001fff137819 */ /* 0x000fe40000011407 */
[----:B------:R-:W-:-:S04]  /*13c0*/  IADD3 R27, P0, PT, R14, R7, RZ ;  /* 0x000000070e1b7210 */ /* 0x000fc80007f1e0ff */
[----:B------:R-:W-:Y:S01]  /*13d0*/  LEA.HI.X.SX32 R19, R14, R19, 0x1, P0 ;  /* 0x000000130e137211 */ /* 0x000fe200000f0eff */
[----:B--2---:R-:W-:-:S04]  /*13e0*/  IMAD.WIDE.U32 R26, R27, 0x3, R16 ;  /* 0x000000031b1a7825 */ /* 0x004fc800078e0010 */
[----:B------:R-:W-:-:S04]  /*13f0*/  IMAD R19, R19, 0x3, RZ ;  /* 0x0000000313137824 */ /* 0x000fc800078e02ff */
[----:B------:R-:W-:-:S05]  /*1400*/  IMAD.IADD R27, R27, 0x1, R19 ;  /* 0x000000011b1b7824 */ /* 0x000fca00078e0213 */
[----:B------:R-:W2:Y:S04]  /*1410*/  LDG.E.U8 R25, desc[UR6][R26.64+0x3] ;  /* 0x000003061a197981 */ /* 0x000ea8000c1e1100 */
[----:B------:R0:W5:Y:S04]  /*1420*/  LDG.E.U8 R14, desc[UR6][R26.64+0x4] ;  /* 0x000004061a0e7981 */ /* 0x000168000c1e1100 */
[----:B------:R0:W5:Y:S01]  /*1430*/  LDG.E.U8 R7, desc[UR6][R26.64+0x5] ;  /* 0x000005061a077981 */ /* 0x000162000c1e1100 */
[----:B------:R-:W4:Y:S01]  /*1440*/  MUFU.RCP64H R19, 255 ;  /* 0x406fe00000137908 */ /* 0x000f220000001800 */
[----:B------:R-:W-:-:S02]  /*1450*/  HFMA2 R17, -RZ, RZ, 2.216796875, -512 ;  /* 0x406fe000ff117431 */ /* 0x000fc400000001ff */
[----:B------:R-:W-:Y:S01]  /*1460*/  IMAD.MOV.U32 R16, RZ, RZ, 0x0 ;  /* 0x00000000ff107424 */ /* 0x000fe200078e00ff */
[----:B------:R-:W-:Y:S01]  /*1470*/  BSSY.RECONVERGENT B2, `(.L_x_26) ;  /* 0x0000011000027945 */ /* 0x000fe20003800200 */
[----:B------:R-:W-:-:S06]  /*1480*/  IMAD.MOV.U32 R18, RZ, RZ, 0x1 ;  /* 0x00000001ff127424 */ /* 0x000fcc00078e00ff */
[----:B----4-:R-:W-:-:S08]  /*1490*/  DFMA R20, R18, -R16, 1 ;  /* 0x3ff000001214742b */ /* 0x010fd00000000810 */
[----:B------:R-:W-:-:S08]  /*14a0*/  DFMA R20, R20, R20, R20 ;  /* 0x000000141414722b */ /* 0x000fd00000000014 */
[----:B------:R-:W-:-:S08]  /*14b0*/  DFMA R20, R18, R20, R18 ;  /* 0x000000141214722b */ /* 0x000fd00000000012 */
[----:B------:R-:W-:-:S08]  /*14c0*/  DFMA R16, R20, -R16, 1 ;  /* 0x3ff000001410742b */ /* 0x000fd00000000810 */
[----:B------:R-:W-:Y:S01]  /*14d0*/  DFMA R16, R20, R16, R20 ;  /* 0x000000101410722b */ /* 0x000fe20000000014 */
[----:B--2---:R-:W2:Y:S07]  /*14e0*/  I2F.F64.U16 R18, R25 ;  /* 0x0000001900127312 */ /* 0x004eae0000101800 */
[----:B--2---:R-:W-:Y:S01]  /*14f0*/  DMUL R22, R16, R18 ;  /* 0x0000001210167228 */ /* 0x004fe20000000000 */
[----:B------:R-:W-:-:S07]  /*1500*/  FSETP.GEU.AND P1, PT, |R19|, 6.5827683646048100446e-37, PT ;  /* 0x036000001300780b */ /* 0x000fce0003f2e200 */
[----:B------:R-:W-:-:S08]  /*1510*/  DFMA R20, R22, -255, R18 ;  /* 0xc06fe0001614782b */ /* 0x000fd00000000012 */
[----:B------:R-:W-:-:S10]  /*1520*/  DFMA R16, R16, R20, R22 ;  /* 0x000000141010722b */ /* 0x000fd40000000016 */
[----:B------:R-:W-:-:S05]  /*1530*/  FFMA R20, RZ, 3.748046875, R17 ;  /* 0x406fe000ff147823 */ /* 0x000fca0000000011 */
[----:B------:R-:W-:-:S13]  /*1540*/  FSETP.GT.AND P0, PT, |R20|, 1.469367938527859385e-39, PT ;  /* 0x001000001400780b */ /* 0x000fda0003f04200 */
[----:B0-----:R-:W-:Y:S05]  /*1550*/  @P0 BRA P1, `(.L_x_27) ;  /* 0x0000000000080947 */ /* 0x001fea0000800000 */
[----:B------:R-:W-:-:S07]  /*1560*/  MOV R26, 0x1580 ;  /* 0x00001580001a7802 */ /* 0x000fce0000000f00 */
[----:B-1-3-5:R-:W-:Y:S05]  /*1570*/  CALL.REL.NOINC `($__internal_0_$__cuda_sm20_div_rn_f64_full) ;  /* 0x0000000400307944 */ /* 0x02afea0003c00000 */
.L_x_27:
[----:B------:R-:W-:Y:S05]  /*1580*/  BSYNC.RECONVERGENT B2 ;  /* 0x0000000000027941 */ /* 0x000fea0003800200 */
.L_x_26:
        /* <DEDUP_REMOVED lines=23> */
.L_x_29:
[----:B------:R-:W-:Y:S05]  /*1700*/  BSYNC.RECONVERGENT B2 ;  /* 0x0000000000027941 */ /* 0x000fea0003800200 */
.L_x_28:
        /* <DEDUP_REMOVED lines=21> */
.L_x_31:
[----:B------:R-:W-:Y:S05]  /*1860*/  BSYNC.RECONVERGENT B2 ;  /* 0x0000000000027941 */ /* 0x000fea0003800200 */
.L_x_30:
[----:B------:R0:W2:Y:S02]  /*1870*/  F2F.F32.F64 R20, R16 ;  /* 0x0000001000147310 */ /* 0x0000a40000301000 */
.L_x_25:
[----:B------:R-:W-:Y:S05]  /*1880*/  BSYNC.RECONVERGENT B1 ;  /* 0x0000000000017941 */ /* 0x000fea0003800200 */
.L_x_24:
[----:B0-2-4-:R-:W0:Y:S01]  /*1890*/  LDC.64 R16, c[0x0][0x390] ;  /* 0x0000e400ff107b82 */ /* 0x015e220000000a00 */
[----:B------:R-:W-:Y:S01]  /*18a0*/  FMUL R9, R13, R6 ;  /* 0x000000060d097220 */ /* 0x000fe20000400000 */
[-C--:B------:R-:W-:Y:S01]  /*18b0*/  FMUL R7, R6, R5.reuse ;  /* 0x0000000506077220 */ /* 0x080fe20000400000 */
[C---:B------:R-:W-:Y:S01]  /*18c0*/  FMUL R5, R12.reuse, R5 ;  /* 0x000000050c057220 */ /* 0x040fe20000400000 */
[----:B------:R-:W-:Y:S01]  /*18d0*/  FMUL R13, R12, R13 ;  /* 0x0000000d0c0d7220 */ /* 0x000fe20000400000 */
[C---:B------:R-:W-:Y:S01]  /*18e0*/  FMUL R3, R9.reuse, R3 ;  /* 0x0000000309037220 */ /* 0x040fe20000400000 */
[C---:B------:R-:W-:Y:S01]  /*18f0*/  FMUL R4, R9.reuse, R4 ;  /* 0x0000000409047220 */ /* 0x040fe20000400000 */
[----:B---3--:R-:W-:Y:S01]  /*1900*/  FMUL R9, R9, R2 ;  /* 0x0000000209097220 */ /* 0x008fe20000400000 */
[----:B------:R-:W2:Y:S01]  /*1910*/  LDC.64 R18, c[0x0][0x388] ;  /* 0x0000e200ff127b82 */ /* 0x000ea20000000a00 */
[C---:B------:R-:W-:Y:S01]  /*1920*/  FFMA R3, R7.reuse, R10, R3 ;  /* 0x0000000a07037223 */ /* 0x040fe20000000003 */
[C---:B------:R-:W-:Y:S01]  /*1930*/  FFMA R4, R7.reuse, R11, R4 ;  /* 0x0000000b07047223 */ /* 0x040fe20000000004 */
[----:B-1----:R-:W-:-:S02]  /*1940*/  FFMA R8, R7, R8, R9 ;  /* 0x0000000807087223 */ /* 0x002fc40000000009 */
[C---:B------:R-:W-:Y:S01]  /*1950*/  FFMA R7, R5.reuse, R30, R3 ;  /* 0x0000001e05077223 */ /* 0x040fe20000000003 */
[C---:B------:R-:W-:Y:S01]  /*1960*/  FFMA R0, R5.reuse, R0, R4 ;  /* 0x0000000005007223 */ /* 0x040fe20000000004 */
[----:B------:R-:W-:Y:S02]  /*1970*/  FFMA R29, R5, R29, R8 ;  /* 0x0000001d051d7223 */ /* 0x000fe40000000008 */
[C---:B------:R-:W-:Y:S01]  /*1980*/  FFMA R7, R13.reuse, R34, R7 ;  /* 0x000000220d077223 */ /* 0x040fe20000000007 */
[C---:B------:R-:W-:Y:S01]  /*1990*/  FFMA R33, R13.reuse, R33, R0 ;  /* 0x000000210d217223 */ /* 0x040fe20000000000 */
[----:B------:R-:W-:Y:S01]  /*19a0*/  FFMA R29, R13, R20, R29 ;  /* 0x000000140d1d7223 */ /* 0x000fe2000000001d */
[-C--:B0-----:R-:W-:Y:S02]  /*19b0*/  IMAD R15, R24, R16.reuse, R15 ;  /* 0x00000010180f7224 */ /* 0x081fe400078e020f */
[----:B------:R-:W-:Y:S02]  /*19c0*/  IMAD R17, R17, R16, RZ ;  /* 0x0000001011117224 */ /* 0x000fe400078e02ff */
[----:B--2---:R-:W-:-:S05]  /*19d0*/  IMAD.WIDE R18, R15, 0x4, R18 ;  /* 0x000000040f127825 */ /* 0x004fca00078e0212 */
[----:B------:R-:W-:Y:S01]  /*19e0*/  STG.E desc[UR6][R18.64], R33 ;  /* 0x0000002112007986 */ /* 0x000fe2000c101906 */
[----:B------:R-:W-:-:S05]  /*19f0*/  IMAD.WIDE R2, R17, 0x4, R18 ;  /* 0x0000000411027825 */ /* 0x000fca00078e0212 */
[----:B------:R-:W-:Y:S01]  /*1a00*/  STG.E desc[UR6][R2.64], R7 ;  /* 0x0000000702007986 */ /* 0x000fe2000c101906 */
[----:B------:R-:W-:-:S05]  /*1a10*/  IMAD.WIDE R4, R17, 0x4, R2 ;  /* 0x0000000411047825 */ /* 0x000fca00078e0202 */
[----:B------:R-:W-:Y:S01]  /*1a20*/  STG.E desc[UR6][R4.64], R29 ;  /* 0x0000001d04007986 */ /* 0x000fe2000c101906 */
[----:B------:R-:W-:Y:S05]  /*1a30*/  EXIT ;  /* 0x000000000000794d */ /* 0x000fea0003800000 */
        .weak           $__internal_0_$__cuda_sm20_div_rn_f64_full
        .type           $__internal_0_$__cuda_sm20_div_rn_f64_full,@function
        .size           $__internal_0_$__cuda_sm20_div_rn_f64_full,(.L_x_76 - $__internal_0_$__cuda_sm20_div_rn_f64_full)
$__internal_0_$__cuda_sm20_div_rn_f64_full:
[C---:B------:R-:W-:Y:S01]  /*1a40*/  FSETP.GEU.AND P3, PT, |R9|.reuse, 1.469367938527859385e-39, PT ;  /* 0x001000000900780b */ /* 0x040fe20003f6e200 */
[----:B------:R-:W-:Y:S01]  /*1a50*/  IMAD.U32 R20, RZ, RZ, UR4 ;  /* 0x00000004ff147e24 */ /* 0x000fe2000f8e00ff */
[----:B------:R-:W-:Y:S01]  /*1a60*/  MOV R21, R9 ;  /* 0x0000000900157202 */ /* 0x000fe20000000f00 */
[----:B------:R-:W-:Y:S01]  /*1a70*/  IMAD.U32 R16, RZ, RZ, UR4 ;  /* 0x00000004ff107e24 */ /* 0x000fe2000f8e00ff */
[----:B------:R-:W-:Y:S01]  /*1a80*/  LOP3.LUT R17, R9, 0x800fffff, RZ, 0xc0, !PT ;  /* 0x800fffff09117812 */ /* 0x000fe200078ec0ff */
[----:B------:R-:W-:Y:S01]  /*1a90*/  IMAD.MOV.U32 R36, RZ, RZ, 0x1 ;  /* 0x00000001ff247424 */ /* 0x000fe200078e00ff */
[----:B------:R-:W-:Y:S01]  /*1aa0*/  FSETP.GEU.AND P5, PT, |R19|, 1.469367938527859385e-39, PT ;  /* 0x001000001300780b */ /* 0x000fe20003fae200 */
[----:B------:R-:W-:Y:S01]  /*1ab0*/  IMAD.MOV.U32 R27, RZ, RZ, 0x1ca00000 ;  /* 0x1ca00000ff1b7424 */ /* 0x000fe200078e00ff */
[----:B------:R-:W-:Y:S01]  /*1ac0*/  LOP3.LUT R17, R17, 0x3ff00000, RZ, 0xfc, !PT ;  /* 0x3ff0000011117812 */ /* 0x000fe200078efcff */
[----:B------:R-:W-:Y:S01]  /*1ad0*/  BSSY.RECONVERGENT B0, `(.L_x_32) ;  /* 0x0000054000007945 */ /* 0x000fe20003800200 */
[----:B------:R-:W-:-:S02]  /*1ae0*/  LOP3.LUT R25, R19, 0x7ff00000, RZ, 0xc0, !PT ;  /* 0x7ff0000013197812 */ /* 0x000fc400078ec0ff */
[----:B------:R-:W-:Y:S01]  /*1af0*/  LOP3.LUT R31, R9, 0x7ff00000, RZ, 0xc0, !PT ;  /* 0x7ff00000091f7812 */ /* 0x000fe200078ec0ff */
[----:B------:R-:W-:Y:S01]  /*1b00*/  @!P3 DMUL R16, R20, 8.98846567431157953865e+307 ;  /* 0x7fe000001410b828 */ /* 0x000fe20000000000 */
[----:B------:R-:W-:Y:S02]  /*1b10*/  IMAD.MOV.U32 R20, RZ, RZ, 0x406fe000 ;  /* 0x406fe000ff147424 */ /* 0x000fe400078e00ff */
[----:B------:R-:W-:Y:S01]  /*1b20*/  ISETP.GE.U32.AND P4, PT, R25, R31, PT ;  /* 0x0000001f1900720c */ /* 0x000fe20003f86070 */
[----:B------:R-:W-:Y:S02]  /*1b30*/  IMAD.MOV.U32 R28, RZ, RZ, R25 ;  /* 0x000000ffff1c7224 */ /* 0x000fe400078e0019 */
[----:B------:R-:W0:Y:S01]  /*1b40*/  MUFU.RCP64H R37, R17 ;  /* 0x0000001100257308 */ /* 0x000e220000001800 */
[----:B------:R-:W-:Y:S02]  /*1b50*/  @!P5 LOP3.LUT R20, R20, 0x7ff00000, RZ, 0xc0, !PT ;  /* 0x7ff000001414d812 */ /* 0x000fe400078ec0ff */
[----:B------:R-:W-:-:S02]  /*1b60*/  SEL R21, R27, 0x63400000, !P4 ;  /* 0x634000001b157807 */ /* 0x000fc40006000000 */
[----:B------:R-:W-:Y:S02]  /*1b70*/  @!P5 ISETP.GE.U32.AND P6, PT, R25, R20, PT ;  /* 0x000000141900d20c */ /* 0x000fe40003fc6070 */
[----:B------:R-:W-:Y:S02]  /*1b80*/  LOP3.LUT R21, R21, 0x800fffff, R19, 0xf8, !PT ;  /* 0x800fffff15157812 */ /* 0x000fe400078ef813 */
[----:B------:R-:W-:Y:S01]  /*1b90*/  @!P3 LOP3.LUT R31, R17, 0x7ff00000, RZ, 0xc0, !PT ;  /* 0x7ff00000111fb812 */ /* 0x000fe200078ec0ff */
[----:B0-----:R-:W-:-:S08]  /*1ba0*/  DFMA R22, R36, -R16, 1 ;  /* 0x3ff000002416742b */ /* 0x001fd00000000810 */
[----:B------:R-:W-:-:S08]  /*1bb0*/  DFMA R22, R22, R22, R22 ;  /* 0x000000161616722b */ /* 0x000fd00000000016 */
[----:B------:R-:W-:Y:S01]  /*1bc0*/  DFMA R36, R36, R22, R36 ;  /* 0x000000162424722b */ /* 0x000fe20000000024 */
[----:B------:R-:W-:Y:S01]  /*1bd0*/  @!P5 SEL R23, R27, 0x63400000, !P6 ;  /* 0x634000001b17d807 */ /* 0x000fe20007000000 */
[----:B------:R-:W-:-:S03]  /*1be0*/  @!P5 IMAD.MOV.U32 R22, RZ, RZ, RZ ;  /* 0x000000ffff16d224 */ /* 0x000fc600078e00ff */
[----:B------:R-:W-:-:S03]  /*1bf0*/  @!P5 LOP3.LUT R20, R23, 0x80000000, R19, 0xf8, !PT ;  /* 0x800000001714d812 */ /* 0x000fc600078ef813 */
[----:B------:R-:W-:Y:S01]  /*1c00*/  DFMA R38, R36, -R16, 1 ;  /* 0x3ff000002426742b */ /* 0x000fe20000000810 */
[----:B------:R-:W-:Y:S02]  /*1c10*/  @!P5 LOP3.LUT R23, R20, 0x100000, RZ, 0xfc, !PT ;  /* 0x001000001417d812 */ /* 0x000fe400078efcff */
[----:B------:R-:W-:-:S05]  /*1c20*/  MOV R20, R18 ;  /* 0x0000001200147202 */ /* 0x000fca0000000f00 */
[----:B------:R-:W-:Y:S02]  /*1c30*/  DFMA R38, R36, R38, R36 ;  /* 0x000000262426722b */ /* 0x000fe40000000024 */
[----:B------:R-:W-:-:S08]  /*1c40*/  @!P5 DFMA R20, R20, 2, -R22 ;  /* 0x400000001414d82b */ /* 0x000fd00000000816 */
[----:B------:R-:W-:Y:S02]  /*1c50*/  DMUL R36, R38, R20 ;  /* 0x0000001426247228 */ /* 0x000fe40000000000 */
[----:B------:R-:W-:-:S05]  /*1c60*/  @!P5 LOP3.LUT R28, R21, 0x7ff00000, RZ, 0xc0, !PT ;  /* 0x7ff00000151cd812 */ /* 0x000fca00078ec0ff */
[----:B------:R-:W-:Y:S01]  /*1c70*/  VIADD R32, R28, 0xffffffff ;  /* 0xffffffff1c207836 */ /* 0x000fe20000000000 */
[----:B------:R-:W-:-:S04]  /*1c80*/  DFMA R22, R36, -R16, R20 ;  /* 0x800000102416722b */ /* 0x000fc80000000014 */
[----:B------:R-:W-:Y:S02]  /*1c90*/  ISETP.GT.U32.AND P3, PT, R32, 0x7feffffe, PT ;  /* 0x7feffffe2000780c */ /* 0x000fe40003f64070 */
[----:B------:R-:W-:Y:S02]  /*1ca0*/  IADD3 R32, PT, PT, R31, -0x1, RZ ;  /* 0xffffffff1f207810 */ /* 0x000fe40007ffe0ff */
[----:B------:R-:W-:Y:S02]  /*1cb0*/  DFMA R22, R38, R22, R36 ;  /* 0x000000162616722b */ /* 0x000fe40000000024 */
[----:B------:R-:W-:-:S13]  /*1cc0*/  ISETP.GT.U32.OR P3, PT, R32, 0x7feffffe, P3 ;  /* 0x7feffffe2000780c */ /* 0x000fda0001f64470 */
[----:B------:R-:W-:Y:S05]  /*1cd0*/  @P3 BRA `(.L_x_33) ;  /* 0x0000000000703947 */ /* 0x000fea0003800000 */
[----:B------:R-:W-:Y:S02]  /*1ce0*/  IMAD.MOV.U32 R18, RZ, RZ, 0x406fe000 ;  /* 0x406fe000ff127424 */ /* 0x000fe400078e00ff */
[----:B------:R-:W-:-:S03]  /*1cf0*/  IMAD.MOV.U32 R38, RZ, RZ, RZ ;  /* 0x000000ffff267224 */ /* 0x000fc600078e00ff */
[----:B------:R-:W-:-:S04]  /*1d00*/  LOP3.LUT R28, R18, 0x7ff00000, RZ, 0xc0, !PT ;  /* 0x7ff00000121c7812 */ /* 0x000fc800078ec0ff */
[CC--:B------:R-:W-:Y:S02]  /*1d10*/  VIADDMNMX R19, R25.reuse, -R28.reuse, 0xb9600000, !PT ;  /* 0xb960000019137446 */ /* 0x0c0fe4000780091c */
[----:B------:R-:W-:Y:S02]  /*1d20*/  ISETP.GE.U32.AND P3, PT, R25, R28, PT ;  /* 0x0000001c1900720c */ /* 0x000fe40003f66070 */
[----:B------:R-:W-:Y:S02]  /*1d30*/  VIMNMX R19, PT, PT, R19, 0x46a00000, PT ;  /* 0x46a0000013137848 */ /* 0x000fe40003fe0100 */
[----:B------:R-:W-:-:S05]  /*1d40*/  SEL R28, R27, 0x63400000, !P3 ;  /* 0x634000001b1c7807 */ /* 0x000fca0005800000 */
[----:B------:R-:W-:-:S05]  /*1d50*/  IMAD.IADD R19, R19, 0x1, -R28 ;  /* 0x0000000113137824 */ /* 0x000fca00078e0a1c */
[----:B------:R-:W-:-:S06]  /*1d60*/  IADD3 R39, PT, PT, R19, 0x7fe00000, RZ ;  /* 0x7fe0000013277810 */ /* 0x000fcc0007ffe0ff */
[----:B------:R-:W-:-:S10]  /*1d70*/  DMUL R36, R22, R38 ;  /* 0x0000002616247228 */ /* 0x000fd40000000000 */
[----:B------:R-:W-:-:S13]  /*1d80*/  FSETP.GTU.AND P3, PT, |R37|, 1.469367938527859385e-39, PT ;  /* 0x001000002500780b */ /* 0x000fda0003f6c200 */
[----:B------:R-:W-:Y:S05]  /*1d90*/  @P3 BRA `(.L_x_34) ;  /* 0x00000000009c3947 */ /* 0x000fea0003800000 */
[----:B------:R-:W-:Y:S01]  /*1da0*/  DFMA R16, R22, -R16, R20 ;  /* 0x800000101610722b */ /* 0x000fe20000000014 */
[----:B------:R-:W-:-:S09]  /*1db0*/  IMAD.MOV.U32 R38, RZ, RZ, RZ ;  /* 0x000000ffff267224 */ /* 0x000fd200078e00ff */
[C---:B------:R-:W-:Y:S02]  /*1dc0*/  FSETP.NEU.AND P3, PT, R17.reuse, RZ, PT ;  /* 0x000000ff1100720b */ /* 0x040fe40003f6d000 */
[----:B------:R-:W-:-:S04]  /*1dd0*/  LOP3.LUT R18, R17, 0x80000000, R18, 0x48, !PT ;  /* 0x8000000011127812 */ /* 0x000fc800078e4812 */
[----:B------:R-:W-:-:S07]  /*1de0*/  LOP3.LUT R39, R18, R39, RZ, 0xfc, !PT ;  /* 0x0000002712277212 */ /* 0x000fce00078efcff */
[----:B------:R-:W-:Y:S05]  /*1df0*/  @!P3 BRA `(.L_x_34) ;  /* 0x000000000084b947 */ /* 0x000fea0003800000 */
[C---:B------:R-:W-:Y:S01]  /*1e00*/  IADD3 R17, PT, PT, -R19.reuse, RZ, RZ ;  /* 0x000000ff13117210 */ /* 0x040fe20007ffe1ff */
[----:B------:R-:W-:Y:S01]  /*1e10*/  IMAD.MOV.U32 R16, RZ, RZ, RZ ;  /* 0x000000ffff107224 */ /* 0x000fe200078e00ff */
[----:B------:R-:W-:-:S05]  /*1e20*/  IADD3 R19, PT, PT, -R19, -0x43300000, RZ ;  /* 0xbcd0000013137810 */ /* 0x000fca0007ffe1ff */
[----:B------:R-:W-:Y:S02]  /*1e30*/  DFMA R16, R36, -R16, R22 ;  /* 0x800000102410722b */ /* 0x000fe40000000016 */
[----:B------:R-:W-:-:S08]  /*1e40*/  DMUL.RP R22, R22, R38 ;  /* 0x0000002616167228 */ /* 0x000fd00000008000 */
[----:B------:R-:W-:Y:S02]  /*1e50*/  FSETP.NEU.AND P3, PT, |R17|, R19, PT ;  /* 0x000000131100720b */ /* 0x000fe40003f6d200 */
[----:B------:R-:W-:Y:S02]  /*1e60*/  LOP3.LUT R17, R23, R18, RZ, 0x3c, !PT ;  /* 0x0000001217117212 */ /* 0x000fe400078e3cff */
[----:B------:R-:W-:Y:S02]  /*1e70*/  FSEL R36, R22, R36, !P3 ;  /* 0x0000002416247208 */ /* 0x000fe40005800000 */
[----:B------:R-:W-:Y:S01]  /*1e80*/  FSEL R37, R17, R37, !P3 ;  /* 0x0000002511257208 */ /* 0x000fe20005800000 */
[----:B------:R-:W-:Y:S06]  /*1e90*/  BRA `(.L_x_34) ;  /* 0x00000000005c7947 */ /* 0x000fec0003800000 */
.L_x_33:
[----:B------:R-:W-:-:S14]  /*1ea0*/  DSETP.NAN.AND P3, PT, R18, R18, PT ;  /* 0x000000121200722a */ /* 0x000fdc0003f68000 */
[----:B------:R-:W-:Y:S05]  /*1eb0*/  @P3 BRA `(.L_x_35) ;  /* 0x00000000004c3947 */ /* 0x000fea0003800000 */
[----:B------:R-:W-:Y:S01]  /*1ec0*/  IMAD.U32 R16, RZ, RZ, UR4 ;  /* 0x00000004ff107e24 */ /* 0x000fe2000f8e00ff */
[----:B------:R-:W-:-:S06]  /*1ed0*/  MOV R17, R9 ;  /* 0x0000000900117202 */ /* 0x000fcc0000000f00 */
[----:B------:R-:W-:-:S14]  /*1ee0*/  DSETP.NAN.AND P3, PT, R16, R16, PT ;  /* 0x000000101000722a */ /* 0x000fdc0003f68000 */
[----:B------:R-:W-:Y:S05]  /*1ef0*/  @P3 BRA `(.L_x_36) ;  /* 0x0000000000303947 */ /* 0x000fea0003800000 */
[----:B------:R-:W-:Y:S01]  /*1f00*/  ISETP.NE.AND P3, PT, R28, R31, PT ;  /* 0x0000001f1c00720c */ /* 0x000fe20003f65270 */
[----:B------:R-:W-:Y:S02]  /*1f10*/  IMAD.MOV.U32 R36, RZ, RZ, 0x0 ;  /* 0x00000000ff247424 */ /* 0x000fe400078e00ff */
[----:B------:R-:W-:-:S10]  /*1f20*/  IMAD.MOV.U32 R37, RZ, RZ, -0x80000 ;  /* 0xfff80000ff257424 */ /* 0x000fd400078e00ff */
[----:B------:R-:W-:Y:S05]  /*1f30*/  @!P3 BRA `(.L_x_34) ;  /* 0x000000000034b947 */ /* 0x000fea0003800000 */
[----:B------:R-:W-:Y:S02]  /*1f40*/  ISETP.NE.AND P3, PT, R28, 0x7ff00000, PT ;  /* 0x7ff000001c00780c */ /* 0x000fe40003f65270 */
[----:B------:R-:W-:Y:S02]  /*1f50*/  LOP3.LUT R37, R19, 0x80000000, R17, 0x48, !PT ;  /* 0x8000000013257812 */ /* 0x000fe400078e4811 */
[----:B------:R-:W-:-:S13]  /*1f60*/  ISETP.EQ.OR P3, PT, R31, RZ, !P3 ;  /* 0x000000ff1f00720c */ /* 0x000fda0005f62670 */
[----:B------:R-:W-:Y:S02]  /*1f70*/  @P3 LOP3.LUT R16, R37, 0x7ff00000, RZ, 0xfc, !PT ;  /* 0x7ff0000025103812 */ /* 0x000fe400078efcff */
[----:B------:R-:W-:Y:S01]  /*1f80*/  @!P3 MOV R36, RZ ;  /* 0x000000ff0024b202 */ /* 0x000fe20000000f00 */
[----:B------:R-:W-:Y:S02]  /*1f90*/  @P3 IMAD.MOV.U32 R36, RZ, RZ, RZ ;  /* 0x000000ffff243224 */ /* 0x000fe400078e00ff */
[----:B------:R-:W-:Y:S01]  /*1fa0*/  @P3 IMAD.MOV.U32 R37, RZ, RZ, R16 ;  /* 0x000000ffff253224 */ /* 0x000fe200078e0010 */
[----:B------:R-:W-:Y:S06]  /*1fb0*/  BRA `(.L_x_34) ;  /* 0x0000000000147947 */ /* 0x000fec0003800000 */
.L_x_36:
[----:B------:R-:W-:Y:S02]  /*1fc0*/  LOP3.LUT R37, R17, 0x80000, RZ, 0xfc, !PT ;  /* 0x0008000011257812 */ /* 0x000fe400078efcff */
[----:B------:R-:W-:Y:S01]  /*1fd0*/  MOV R36, R16 ;  /* 0x0000001000247202 */ /* 0x000fe20000000f00 */
[----:B------:R-:W-:Y:S06]  /*1fe0*/  BRA `(.L_x_34) ;  /* 0x0000000000087947 */ /* 0x000fec0003800000 */
.L_x_35:
[----:B------:R-:W-:Y:S01]  /*1ff0*/  LOP3.LUT R37, R19, 0x80000, RZ, 0xfc, !PT ;  /* 0x0008000013257812 */ /* 0x000fe200078efcff */
[----:B------:R-:W-:-:S07]  /*2000*/  IMAD.MOV.U32 R36, RZ, RZ, R18 ;  /* 0x000000ffff247224 */ /* 0x000fce00078e0012 */
.L_x_34:
[----:B------:R-:W-:Y:S05]  /*2010*/  BSYNC.RECONVERGENT B0 ;  /* 0x0000000000007941 */ /* 0x000fea0003800200 */
.L_x_32:
[----:B------:R-:W-:Y:S01]  /*2020*/  IMAD.MOV.U32 R27, RZ, RZ, 0x0 ;  /* 0x00000000ff1b7424 */ /* 0x000fe200078e00ff */
[----:B------:R-:W-:Y:S01]  /*2030*/  MOV R17, R37 ;  /* 0x0000002500117202 */ /* 0x000fe20000000f00 */
[----:B------:R-:W-:Y:S02]  /*2040*/  IMAD.MOV.U32 R16, RZ, RZ, R36 ;  /* 0x000000ffff107224 */ /* 0x000fe400078e0024 */
[----:B------:R-:W-:Y:S05]  /*2050*/  RET.REL.NODEC R26 `(_Z18myresizeNormKernelP6uchar3Pfiiiiffff) ;  /* 0xffffffdc1ae87950 */ /* 0x000fea0003c3ffff */
.L_x_37:
[----:B------:R-:W-:-:S00]  /*2060*/  BRA `(.L_x_37) ;  /* 0xfffffffc00fc7947 */ /* 0x000fc0000383ffff */
[----:B------:R-:W-:-:S00]  /*2070*/  NOP ;  /* 0x0000000000007918 */ /* 0x000fc00000000000 */
        /* <DEDUP_REMOVED lines=8> */
.L_x_76:


//--------------------- .text._Z16resizeNormKernelP6uchar3Pfiiiiffff --------------------------
	.section	.text._Z16resizeNormKernelP6uchar3Pfiiiiffff,"ax",@progbits
	.align	128
        .global         _Z16resizeNormKernelP6uchar3Pfiiiiffff
        .type           _Z16resizeNormKernelP6uchar3Pfiiiiffff,@function
        .size           _Z16resizeNormKernelP6uchar3Pfiiiiffff,(.L_x_77 - _Z16resizeNormKernelP6uchar3Pfiiiiffff)
        .other          _Z16resizeNormKernelP6uchar3Pfiiiiffff,@"STO_CUDA_ENTRY STV_DEFAULT"
_Z16resizeNormKernelP6uchar3Pfiiiiffff:
.text._Z16resizeNormKernelP6uchar3Pfiiiiffff:
[----:B------:R-:W-:Y:S08]  /*0000*/  LDC R1, c[0x0][0x37c] ;  /* 0x0000df00ff017b82 */ /* 0x000ff00000000800 */
[----:B------:R-:W0:Y:S01]  /*0010*/  LDC R6, c[0x0][0x390] ;  /* 0x0000e400ff067b82 */ /* 0x000e220000000800 */
[----:B------:R-:W1:Y:S07]  /*0020*/  S2R R4, SR_TID.X ;  /* 0x0000000000047919 */ /* 0x000e6e0000002100 */
[----:B------:R-:W1:Y:S08]  /*0030*/  S2UR UR4, SR_CTAID.X ;  /* 0x00000000000479c3 */ /* 0x000e700000002500 */
[----:B------:R-:W1:Y:S01]  /*0040*/  LDC R15, c[0x0][0x360] ;  /* 0x0000d800ff0f7b82 */ /* 0x000e620000000800 */
[----:B0-----:R-:W-:-:S04]  /*0050*/  IABS R5, R6 ;  /* 0x0000000600057213 */ /* 0x001fc80000000000 */
[----:B------:R-:W0:Y:S01]  /*0060*/  I2F.RP R0, R5 ;  /* 0x0000000500007306 */ /* 0x000e220000209400 */
[----:B-1----:R-:W-:Y:S01]  /*0070*/  IMAD R15, R15, UR4, R4 ;  /* 0x000000040f0f7c24 */ /* 0x002fe2000f8e0204 */
[----:B------:R-:W1:Y:S06]  /*0080*/  LDCU UR4, c[0x0][0x394] ;  /* 0x00007280ff0477ac */ /* 0x000e6c0008000800 */
[----:B0-----:R-:W0:Y:S02]  /*0090*/  MUFU.RCP R0, R0 ;  /* 0x0000000000007308 */ /* 0x001e240000001000 */
[----:B0-----:R-:W-:Y:S01]  /*00a0*/  VIADD R2, R0, 0xffffffe ;  /* 0x0ffffffe00027836 */ /* 0x001fe20000000000 */
[----:B------:R-:W-:-:S05]  /*00b0*/  IABS R0, R15 ;  /* 0x0000000f00007213 */ /* 0x000fca0000000000 */
[----:B------:R0:W2:Y:S02]  /*00c0*/  F2I.FTZ.U32.TRUNC.NTZ R3, R2 ;  /* 0x0000000200037305 */ /* 0x0000a4000021f000 */
[----:B0-----:R-:W-:Y:S02]  /*00d0*/  IMAD.MOV.U32 R2, RZ, RZ, RZ ;  /* 0x000000ffff027224 */ /* 0x001fe400078e00ff */
[----:B--2---:R-:W-:-:S04]  /*00e0*/  IMAD.MOV R8, RZ, RZ, -R3 ;  /* 0x000000ffff087224 */ /* 0x004fc800078e0a03 */
[----:B------:R-:W-:-:S04]  /*00f0*/  IMAD R7, R8, R5, RZ ;  /* 0x0000000508077224 */ /* 0x000fc800078e02ff */
[----:B------:R-:W-:-:S06]  /*0100*/  IMAD.HI.U32 R3, R3, R7, R2 ;  /* 0x0000000703037227 */ /* 0x000fcc00078e0002 */
[----:B------:R-:W-:-:S05]  /*0110*/  IMAD.HI.U32 R24, R3, R0, RZ ;  /* 0x0000000003187227 */ /* 0x000fca00078e00ff */
[----:B------:R-:W-:-:S05]  /*0120*/  IADD3 R3, PT, PT, -R24, RZ, RZ ;  /* 0x000000ff18037210 */ /* 0x000fca0007ffe1ff */
[----:B------:R-:W-:-:S05]  /*0130*/  IMAD R0, R5, R3, R0 ;  /* 0x0000000305007224 */ /* 0x000fca00078e0200 */
[----:B------:R-:W-:-:S13]  /*0140*/  ISETP.GT.U32.AND P1, PT, R5, R0, PT ;  /* 0x000000000500720c */ /* 0x000fda0003f24070 */
[----:B------:R-:W-:Y:S02]  /*0150*/  @!P1 IMAD.IADD R0, R0, 0x1, -R5 ;  /* 0x0000000100009824 */ /* 0x000fe400078e0a05 */
[----:B------:R-:W-:Y:S01]  /*0160*/  @!P1 VIADD R24, R24, 0x1 ;  /* 0x0000000118189836 */ /* 0x000fe20000000000 */
[----:B------:R-:W-:Y:S02]  /*0170*/  ISETP.NE.AND P1, PT, R6, RZ, PT ;  /* 0x000000ff0600720c */ /* 0x000fe40003f25270 */
[----:B------:R-:W-:Y:S02]  /*0180*/  ISETP.GE.U32.AND P0, PT, R0, R5, PT ;  /* 0x000000050000720c */ /* 0x000fe40003f06070 */
[----:B------:R-:W-:-:S04]  /*0190*/  LOP3.LUT R0, R15, R6, RZ, 0x3c, !PT ;  /* 0x000000060f007212 */ /* 0x000fc800078e3cff */
[----:B------:R-:W-:-:S07]  /*01a0*/  ISETP.GE.AND P2, PT, R0, RZ, PT ;  /* 0x000000ff0000720c */ /* 0x000fce0003f46270 */
[----:B------:R-:W-:-:S06]  /*01b0*/  @P0 VIADD R24, R24, 0x1 ;  /* 0x0000000118180836 */ /* 0x000fcc0000000000 */
[----:B------:R-:W-:Y:S02]  /*01c0*/  @!P2 IADD3 R24, PT, PT, -R24, RZ, RZ ;  /* 0x000000ff1818a210 */ /* 0x000fe40007ffe1ff */
[----:B------:R-:W-:-:S04]  /*01d0*/  @!P1 LOP3.LUT R24, RZ, R6, RZ, 0x33, !PT ;  /* 0x00000006ff189212 */ /* 0x000fc800078e33ff */
[----:B-1----:R-:W-:-:S04]  /*01e0*/  ISETP.GE.AND P0, PT, R24, UR4, PT ;  /* 0x0000000418007c0c */ /* 0x002fc8000bf06270 */
[----:B------:R-:W-:-:S13]  /*01f0*/  ISETP.LT.OR P0, PT, R6, RZ, P0 ;  /* 0x000000ff0600720c */ /* 0x000fda0000701670 */
[----:B------:R-:W-:Y:S05]  /*0200*/  @P0 EXIT ;  /* 0x000000000000094d */ /* 0x000fea0003800000 */
[----:B------:R-:W0:Y:S01]  /*0210*/  LDCU.128 UR4, c[0x0][0x3a0] ;  /* 0x00007400ff0477ac */ /* 0x000e220008000c00 */
[----:B------:R-:W-:Y:S01]  /*0220*/  IMAD.MOV R2, RZ, RZ, -R24 ;  /* 0x000000ffff027224 */ /* 0x000fe200078e0a18 */
[----:B------:R-:W-:Y:S01]  /*0230*/  I2FP.F32.S32 R0, R24 ;  /* 0x0000001800007245 */ /* 0x000fe20000201400 */
[----:B------:R-:W-:Y:S01]  /*0240*/  BSSY.RECONVERGENT B1, `(.L_x_38) ;  /* 0x0000074000017945 */ /* 0x000fe20003800200 */
[----:B------:R-:W1:Y:S01]  /*0250*/  LDCU.64 UR8, c[0x0][0x398] ;  /* 0x00007300ff0877ac */ /* 0x000e620008000a00 */
[----:B------:R-:W-:Y:S02]  /*0260*/  IMAD R15, R6, R2, R15 ;  /* 0x00000002060f7224 */ /* 0x000fe400078e020f */
[----:B------:R-:W-:Y:S02]  /*0270*/  IMAD.MOV.U32 R11, RZ, RZ, 0x3f000000 ;  /* 0x3f000000ff0b7424 */ /* 0x000fe400078e00ff */
        /* <DEDUP_REMOVED lines=13> */
[----:B------:R-:W-:Y:S01]  /*0350*/  MOV R8, 0x3f000000 ;  /* 0x3f00000000087802 */ /* 0x000fe20000000f00 */
[----:B------:R-:W-:-:S04]  /*0360*/  IMAD.MOV.U32 R9, RZ, RZ, 0x406fe000 ;  /* 0x406fe000ff097424 */ /* 0x000fc800078e00ff */
        /* <DEDUP_REMOVED lines=24> */
[----:B------:R-:W-:Y:S01]  /*04f0*/  MOV R10, 0x0 ;  /* 0x00000000000a7802 */ /* 0x000fe20000000f00 */
[----:B------:R-:W-:Y:S01]  /*0500*/  IMAD.MOV.U32 R11, RZ, RZ, 0x406fe000 ;  /* 0x406fe000ff0b7424 */ /* 0x000fe200078e00ff */
[----:B------:R-:W5:Y:S01]  /*0510*/  LDG.E.U8 R3, desc[UR6][R16.64+0x1] ;  /* 0x0000010610037981 */ /* 0x000f62000c1e1100 */
[----:B------:R-:W-:-:S03]  /*0520*/  IMAD.MOV.U32 R18, RZ, RZ, 0x1 ;  /* 0x00000001ff127424 */ /* 0x000fc600078e00ff */
[----:B------:R1:W5:Y:S01]  /*0530*/  LDG.E.U8 R2, desc[UR6][R16.64+0x2] ;  /* 0x0000020610027981 */ /* 0x000362000c1e1100 */
[----:B------:R-:W-:Y:S02]  /*0540*/  BSSY.RECONVERGENT B2, `(.L_x_40) ;  /* 0x0000012000027945 */ /* 0x000fe40003800200 */
        /* <DEDUP_REMOVED lines=14> */
[----:B-----5:R-:W-:Y:S05]  /*0630*/  CALL.REL.NOINC `($__internal_1_$__cuda_sm20_div_rn_f64_full) ;  /* 0x0000001400587944 */ /* 0x020fea0003c00000 */
[----:B------:R-:W-:Y:S01]  /*0640*/  IMAD.MOV.U32 R10, RZ, RZ, R16 ;  /* 0x000000ffff0a7224 */ /* 0x000fe200078e0010 */
[----:B------:R-:W-:-:S07]  /*0650*/  MOV R11, R17 ;  /* 0x00000011000b7202 */ /* 0x000fce0000000f00 */
.L_x_41:
[----:B------:R-:W-:Y:S05]  /*0660*/  BSYNC.RECONVERGENT B2 ;  /* 0x0000000000027941 */ /* 0x000fea0003800200 */
.L_x_40:
        /* <DEDUP_REMOVED lines=20> */
[----:B------:R-:W-:Y:S05]  /*07b0*/  CALL.REL.NOINC `($__internal_1_$__cuda_sm20_div_rn_f64_full) ;  /* 0x0000001000f87944 */ /* 0x000fea0003c00000 */
.L_x_43:
[----:B------:R-:W-:Y:S05]  /*07c0*/  BSYNC.RECONVERGENT B2 ;  /* 0x0000000000027941 */ /* 0x000fea0003800200 */
.L_x_42:
[----:B------:R-:W0:Y:S01]  /*07d0*/  MUFU.RCP64H R21, 255 ;  /* 0x406fe00000157908 */ /* 0x000e220000001800 */
[----:B------:R-:W-:Y:S01]  /*07e0*/  MOV R18, 0x0 ;  /* 0x0000000000127802 */ /* 0x000fe20000000f00 */
[----:B------:R-:W-:Y:S01]  /*07f0*/  IMAD.MOV.U32 R19, RZ, RZ, 0x406fe000 ;  /* 0x406fe000ff137424 */ /* 0x000fe200078e00ff */
[----:B------:R-:W-:Y:S01]  /*0800*/  BSSY.RECONVERGENT B2, `(.L_x_44) ;  /* 0x0000016000027945 */ /* 0x000fe20003800200 */
[----:B------:R-:W-:-:S04]  /*0810*/  IMAD.MOV.U32 R20, RZ, RZ, 0x1 ;  /* 0x00000001ff147424 */ /* 0x000fc800078e00ff */
        /* <DEDUP_REMOVED lines=15> */
[----:B------:R-:W-:Y:S02]  /*0910*/  MOV R19, R3 ;  /* 0x0000000300137202 */ /* 0x000fe40000000f00 */
[----:B------:R-:W-:-:S07]  /*0920*/  MOV R26, 0x940 ;  /* 0x00000940001a7802 */ /* 0x000fce0000000f00 */
[----:B------:R-:W-:Y:S05]  /*0930*/  CALL.REL.NOINC `($__internal_1_$__cuda_sm20_div_rn_f64_full) ;  /* 0x0000001000987944 */ /* 0x000fea0003c00000 */
[----:B------:R-:W-:Y:S02]  /*0940*/  IMAD.MOV.U32 R18, RZ, RZ, R16 ;  /* 0x000000ffff127224 */ /* 0x000fe400078e0010 */
[----:B------:R-:W-:-:S07]  /*0950*/  IMAD.MOV.U32 R19, RZ, RZ, R17 ;  /* 0x000000ffff137224 */ /* 0x000fce00078e0011 */
.L_x_45:
[----:B------:R-:W-:Y:S05]  /*0960*/  BSYNC.RECONVERGENT B2 ;  /* 0x0000000000027941 */ /* 0x000fea0003800200 */
.L_x_44:
[----:B------:R0:W1:Y:S02]  /*0970*/  F2F.F32.F64 R8, R18 ;  /* 0x0000001200087310 */ /* 0x0000640000301000 */
.L_x_39:
[----:B------:R-:W-:Y:S05]  /*0980*/  BSYNC.RECONVERGENT B1 ;  /* 0x0000000000017941 */ /* 0x000fea0003800200 */
.L_x_38:
[----:B------:R-:W2:Y:S01]  /*0990*/  LDCU UR5, c[0x0][0x398] ;  /* 0x00007300ff0577ac */ /* 0x000ea20008000800 */
[----:B------:R-:W-:Y:S01]  /*09a0*/  BSSY.RECONVERGENT B1, `(.L_x_46) ;  /* 0x0000057000017945 */ /* 0x000fe20003800200 */
[----:B------:R-:W-:Y:S01]  /*09b0*/  IMAD.MOV.U32 R4, RZ, RZ, 0x3f000000 ;  /* 0x3f000000ff047424 */ /* 0x000fe200078e00ff */
[----:B------:R-:W-:Y:S01]  /*09c0*/  MOV R3, 0x3f000000 ;  /* 0x3f00000000037802 */ /* 0x000fe20000000f00 */
        /* <DEDUP_REMOVED lines=17> */
[----:B------:R-:W-:-:S02]  /*0ae0*/  HFMA2 R17, -RZ, RZ, 2.216796875, -512 ;  /* 0x406fe000ff117431 */ /* 0x000fc400000001ff */
        /* <DEDUP_REMOVED lines=17> */
[----:B-1---5:R-:W-:Y:S05]  /*0c00*/  CALL.REL.NOINC `($__internal_1_$__cuda_sm20_div_rn_f64_full) ;  /* 0x0000000c00e47944 */ /* 0x022fea0003c00000 */
.L_x_49:
[----:B------:R-:W-:Y:S05]  /*0c10*/  BSYNC.RECONVERGENT B2 ;  /* 0x0000000000027941 */ /* 0x000fea0003800200 */
.L_x_48:
        /* <DEDUP_REMOVED lines=20> */
[----:B-1----:R-:W-:Y:S05]  /*0d60*/  CALL.REL.NOINC `($__internal_1_$__cuda_sm20_div_rn_f64_full) ;  /* 0x0000000c008c7944 */ /* 0x002fea0003c00000 */
[----:B------:R-:W-:Y:S02]  /*0d70*/  IMAD.MOV.U32 R20, RZ, RZ, R16 ;  /* 0x000000ffff147224 */ /* 0x000fe400078e0010 */
[----:B------:R-:W-:-:S07]  /*0d80*/  IMAD.MOV.U32 R21, RZ, RZ, R17 ;  /* 0x000000ffff157224 */ /* 0x000fce00078e0011 */
.L_x_51:
[----:B------:R-:W-:Y:S05]  /*0d90*/  BSYNC.RECONVERGENT B2 ;  /* 0x0000000000027941 */ /* 0x000fea0003800200 */
.L_x_50:
[----:B------:R-:W0:Y:S01]  /*0da0*/  MUFU.RCP64H R19, 255 ;  /* 0x406fe00000137908 */ /* 0x000e220000001800 */
[----:B------:R-:W-:Y:S01]  /*0db0*/  IMAD.MOV.U32 R16, RZ, RZ, 0x0 ;  /* 0x00000000ff107424 */ /* 0x000fe200078e00ff */
[----:B------:R-:W-:Y:S01]  /*0dc0*/  MOV R17, 0x406fe000 ;  /* 0x406fe00000117802 */ /* 0x000fe20000000f00 */
[----:B------:R-:W-:Y:S01]  /*0dd0*/  IMAD.MOV.U32 R18, RZ, RZ, 0x1 ;  /* 0x00000001ff127424 */ /* 0x000fe200078e00ff */
[----:B------:R-:W-:Y:S05]  /*0de0*/  BSSY.RECONVERGENT B2, `(.L_x_52) ;  /* 0x0000011000027945 */ /* 0x000fea0003800200 */
        /* <DEDUP_REMOVED lines=15> */
[----:B-1----:R-:W-:Y:S05]  /*0ee0*/  CALL.REL.NOINC `($__internal_1_$__cuda_sm20_div_rn_f64_full) ;  /* 0x0000000c002c7944 */ /* 0x002fea0003c00000 */
.L_x_53:
[----:B------:R-:W-:Y:S05]  /*0ef0*/  BSYNC.RECONVERGENT B2 ;  /* 0x0000000000027941 */ /* 0x000fea0003800200 */
.L_x_52:
[----:B------:R2:W3:Y:S02]  /*0f00*/  F2F.F32.F64 R2, R16 ;  /* 0x0000001000027310 */ /* 0x0004e40000301000 */
.L_x_47:
[----:B------:R-:W-:Y:S05]  /*0f10*/  BSYNC.RECONVERGENT B1 ;  /* 0x0000000000017941 */ /* 0x000fea0003800200 */
.L_x_46:
[----:B------:R-:W4:Y:S01]  /*0f20*/  LDCU UR5, c[0x0][0x39c] ;  /* 0x00007380ff0577ac */ /* 0x000f220008000800 */
[----:B------:R-:W-:Y:S01]  /*0f30*/  ISETP.LT.OR P2, PT, R33, -0x1, P2 ;  /* 0xffffffff2100780c */ /* 0x000fe20001741670 */
[----:B------:R-:W-:Y:S01]  /*0f40*/  BSSY.RECONVERGENT B1, `(.L_x_54) ;  /* 0x0000051000017945 */ /* 0x000fe20003800200 */
[----:B------:R-:W-:Y:S01]  /*0f50*/  IMAD.MOV.U32 R0, RZ, RZ, 0x3f000000 ;  /* 0x3f000000ff007424 */ /* 0x000fe200078e00ff */
[----:B------:R-:W-:Y:S01]  /*0f60*/  MOV R29, 0x3f000000 ;  /* 0x3f000000001d7802 */ /* 0x000fe20000000f00 */
        /* <DEDUP_REMOVED lines=11> */
[----:B------:R-:W-:Y:S01]  /*1020*/  IMAD.MOV.U32 R16, RZ, RZ, 0x0 ;  /* 0x00000000ff107424 */ /* 0x000fe200078e00ff */
[----:B------:R-:W-:Y:S01]  /*1030*/  BSSY.RECONVERGENT B2, `(.L_x_56) ;  /* 0x0000012000027945 */ /* 0x000fe20003800200 */
[----:B------:R-:W-:-:S02]  /*1040*/  IMAD.MOV.U32 R17, RZ, RZ, 0x406fe000 ;  /* 0x406fe000ff117424 */ /* 0x000fc400078e00ff */
        /* <DEDUP_REMOVED lines=15> */
[----:B-1-3-5:R-:W-:Y:S05]  /*1140*/  CALL.REL.NOINC `($__internal_1_$__cuda_sm20_div_rn_f64_full) ;  /* 0x0000000800947944 */ /* 0x02afea0003c00000 */
.L_x_57:
[----:B------:R-:W-:Y:S05]  /*1150*/  BSYNC.RECONVERGENT B2 ;  /* 0x0000000000027941 */ /* 0x000fea0003800200 */
.L_x_56:
        /* <DEDUP_REMOVED lines=20> */
[----:B-1-3--:R-:W-:Y:S05]  /*12a0*/  CALL.REL.NOINC `($__internal_1_$__cuda_sm20_div_rn_f64_full) ;  /* 0x00000008003c7944 */ /* 0x00afea0003c00000 */
[----:B------:R-:W-:Y:S01]  /*12b0*/  IMAD.MOV.U32 R22, RZ, RZ, R16 ;  /* 0x000000ffff167224 */ /* 0x000fe200078e0010 */
[----:B------:R-:W-:-:S07]  /*12c0*/  MOV R23, R17 ;  /* 0x0000001100177202 */ /* 0x000fce0000000f00 */
.L_x_59:
[----:B------:R-:W-:Y:S05]  /*12d0*/  BSYNC.RECONVERGENT B2 ;  /* 0x0000000000027941 */ /* 0x000fea0003800200 */
.L_x_58:
        /* <DEDUP_REMOVED lines=21> */
.L_x_61:
[----:B------:R-:W-:Y:S05]  /*1430*/  BSYNC.RECONVERGENT B2 ;  /* 0x0000000000027941 */ /* 0x000fea0003800200 */
.L_x_60:
[----:B------:R4:W0:Y:S02]  /*1440*/  F2F.F32.F64 R29, R16 ;  /* 0x00000010001d7310 */ /* 0x0008240000301000 */
.L_x_55:
[----:B------:R-:W-:Y:S05]  /*1450*/  BSYNC.RECONVERGENT B1 ;  /* 0x0000000000017941 */ /* 0x000fea0003800200 */
.L_x_54:
[----:B------:R-:W5:Y:S01]  /*1460*/  LDCU UR5, c[0x0][0x39c] ;  /* 0x00007380ff0577ac */ /* 0x000f620008000800 */
[----:B------:R-:W-:Y:S01]  /*1470*/  ISETP.LT.OR P0, PT, R33, -0x1, P0 ;  /* 0xffffffff2100780c */ /* 0x000fe20000701670 */
[----:B------:R-:W-:Y:S01]  /*1480*/  BSSY.RECONVERGENT B1, `(.L_x_62) ;  /* 0x0000056000017945 */ /* 0x000fe20003800200 */
[----:B------:R-:W-:Y:S01]  /*1490*/  MOV R33, 0x3f000000 ;  /* 0x3f00000000217802 */ /* 0x000fe20000000f00 */
[----:B------:R-:W-:Y:S02]  /*14a0*/  IMAD.MOV.U32 R34, RZ, RZ, 0x3f000000 ;  /* 0x3f000000ff227424 */ /* 0x000fe400078e00ff */
        /* <DEDUP_REMOVED lines=16> */
[----:B------:R-:W-:-:S02]  /*15b0*/  HFMA2 R16, -RZ, RZ, 0, 0 ;  /* 0x00000000ff107431 */ /* 0x000fc400000001ff */
        /* <DEDUP_REMOVED lines=17> */
[----:B-1-3-5:R-:W-:Y:S05]  /*16d0*/  CALL.REL.NOINC `($__internal_1_$__cuda_sm20_div_rn_f64_full) ;  /* 0x0000000400307944 */ /* 0x02afea0003c00000 */
.L_x_65:
[----:B------:R-:W-:Y:S05]  /*16e0*/  BSYNC.RECONVERGENT B2 ;  /* 0x0000000000027941 */ /* 0x000fea0003800200 */
.L_x_64:
        /* <DEDUP_REMOVED lines=21> */
[----:B------:R-:W-:Y:S02]  /*1840*/  IMAD.MOV.U32 R34, RZ, RZ, R16 ;  /* 0x000000ffff227224 */ /* 0x000fe400078e0010 */
[----:B------:R-:W-:-:S07]  /*1850*/  IMAD.MOV.U32 R35, RZ, RZ, R17 ;  /* 0x000000ffff237224 */ /* 0x000fce00078e0011 */
.L_x_67:
[----:B------:R-:W-:Y:S05]  /*1860*/  BSYNC.RECONVERGENT B2 ;  /* 0x0000000000027941 */ /* 0x000fea0003800200 */
.L_x_66:
        /* <DEDUP_REMOVED lines=21> */
.L_x_69:
[----:B------:R-:W-:Y:S05]  /*19c0*/  BSYNC.RECONVERGENT B2 ;  /* 0x0000000000027941 */ /* 0x000fea0003800200 */
.L_x_68:
[----:B------:R0:W2:Y:S02]  /*19d0*/  F2F.F32.F64 R20, R16 ;  /* 0x0000001000147310 */ /* 0x0000a40000301000 */
.L_x_63:
[----:B------:R-:W-:Y:S05]  /*19e0*/  BSYNC.RECONVERGENT B1 ;  /* 0x0000000000017941 */ /* 0x000fea0003800200 */
.L_x_62:
        /* <DEDUP_REMOVED lines=18> */
[----:B0-----:R-:W-:Y:S02]  /*1b10*/  IMAD R15, R24, R16, R15 ;  /* 0x00000010180f7224 */ /* 0x001fe400078e020f */
        /* <DEDUP_REMOVED lines=8> */
        .weak           $__internal_1_$__cuda_sm20_div_rn_f64_full
        .type           $__internal_1_$__cuda_sm20_div_rn_f64_full,@function
        .size           $__internal_1_$__cuda_sm20_div_rn_f64_full,(.L_x_77 - $__internal_1_$__cuda_sm20_div_rn_f64_full)
$__internal_1_$__cuda_sm20_div_rn_f64_full:
[C---:B------:R-:W-:Y:S01]  /*1ba0*/  FSETP.GEU.AND P3, PT, |R9|.reuse, 1.469367938527859385e-39, PT ;  /* 0x001000000900780b */ /* 0x040fe20003f6e200 */
[----:B------:R-:W-:Y:S01]  /*1bb0*/  IMAD.MOV.U32 R21, RZ, RZ, R9 ;  /* 0x000000ffff157224 */ /* 0x000fe200078e0009 */
[----:B------:R-:W-:Y:S01]  /*1bc0*/  MOV R20, UR4 ;  /* 0x0000000400147c02 */ /* 0x000fe20008000f00 */
[----:B------:R-:W-:Y:S01]  /*1bd0*/  IMAD.U32 R16, RZ, RZ, UR4 ;  /* 0x00000004ff107e24 */ /* 0x000fe2000f8e00ff */
[----:B------:R-:W-:Y:S01]  /*1be0*/  LOP3.LUT R17, R9, 0x800fffff, RZ, 0xc0, !PT ;  /* 0x800fffff09117812 */ /* 0x000fe200078ec0ff */
[----:B------:R-:W-:Y:S01]  /*1bf0*/  IMAD.MOV.U32 R36, RZ, RZ, 0x1 ;  /* 0x00000001ff247424 */ /* 0x000fe200078e00ff */
[----:B------:R-:W-:Y:S01]  /*1c00*/  FSETP.GEU.AND P5, PT, |R19|, 1.469367938527859385e-39, PT ;  /* 0x001000001300780b */ /* 0x000fe20003fae200 */
[----:B------:R-:W-:Y:S01]  /*1c10*/  BSSY.RECONVERGENT B0, `(.L_x_70) ;  /* 0x0000056000007945 */ /* 0x000fe20003800200 */
[----:B------:R-:W-:Y:S02]  /*1c20*/  LOP3.LUT R17, R17, 0x3ff00000, RZ, 0xfc, !PT ;  /* 0x3ff0000011117812 */ /* 0x000fe400078efcff */
[----:B------:R-:W-:-:S02]  /*1c30*/  LOP3.LUT R25, R19, 0x7ff00000, RZ, 0xc0, !PT ;  /* 0x7ff0000013197812 */ /* 0x000fc400078ec0ff */
[----:B------:R-:W-:Y:S01]  /*1c40*/  MOV R27, 0x1ca00000 ;  /* 0x1ca00000001b7802 */ /* 0x000fe20000000f00 */
[----:B------:R-:W-:Y:S01]  /*1c50*/  @!P3 DMUL R16, R20, 8.98846567431157953865e+307 ;  /* 0x7fe000001410b828 */ /* 0x000fe20000000000 */
[----:B------:R-:W-:Y:S01]  /*1c60*/  LOP3.LUT R31, R9, 0x7ff00000, RZ, 0xc0, !PT ;  /* 0x7ff00000091f7812 */ /* 0x000fe200078ec0ff */
[----:B------:R-:W-:Y:S02]  /*1c70*/  IMAD.MOV.U32 R20, RZ, RZ, 0x406fe000 ;  /* 0x406fe000ff147424 */ /* 0x000fe400078e00ff */
[----:B------:R-:W-:Y:S01]  /*1c80*/  IMAD.MOV.U32 R28, RZ, RZ, R25 ;  /* 0x000000ffff1c7224 */ /* 0x000fe200078e0019 */
[----:B------:R-:W-:Y:S01]  /*1c90*/  ISETP.GE.U32.AND P4, PT, R25, R31, PT ;  /* 0x0000001f1900720c */ /* 0x000fe20003f86070 */
        /* <DEDUP_REMOVED lines=13> */
[----:B------:R-:W-:Y:S01]  /*1d70*/  @!P5 LOP3.LUT R23, R20, 0x100000, RZ, 0xfc, !PT ;  /* 0x001000001417d812 */ /* 0x000fe200078efcff */
[----:B------:R-:W-:-:S06]  /*1d80*/  IMAD.MOV.U32 R20, RZ, RZ, R18 ;  /* 0x000000ffff147224 */ /* 0x000fcc00078e0012 */
[----:B------:R-:W-:Y:S02]  /*1d90*/  DFMA R38, R36, R38, R36 ;  /* 0x000000262426722b */ /* 0x000fe40000000024 */
[----:B------:R-:W-:-:S08]  /*1da0*/  @!P5 DFMA R20, R20, 2, -R22 ;  /* 0x400000001414d82b */ /* 0x000fd00000000816 */
[----:B------:R-:W-:Y:S02]  /*1db0*/  DMUL R36, R38, R20 ;  /* 0x0000001426247228 */ /* 0x000fe40000000000 */
[----:B------:R-:W-:-:S04]  /*1dc0*/  @!P5 LOP3.LUT R28, R21, 0x7ff00000, RZ, 0xc0, !PT ;  /* 0x7ff00000151cd812 */ /* 0x000fc800078ec0ff */
[----:B------:R-:W-:Y:S02]  /*1dd0*/  IADD3 R32, PT, PT, R28, -0x1, RZ ;  /* 0xffffffff1c207810 */ /* 0x000fe40007ffe0ff */
[----:B------:R-:W-:Y:S02]  /*1de0*/  DFMA R22, R36, -R16, R20 ;  /* 0x800000102416722b */ /* 0x000fe40000000014 */
[----:B------:R-:W-:Y:S01]  /*1df0*/  ISETP.GT.U32.AND P3, PT, R32, 0x7feffffe, PT ;  /* 0x7feffffe2000780c */ /* 0x000fe20003f64070 */
[----:B------:R-:W-:-:S05]  /*1e00*/  VIADD R32, R31, 0xffffffff ;  /* 0xffffffff1f207836 */ /* 0x000fca0000000000 */
[----:B------:R-:W-:Y:S01]  /*1e10*/  ISETP.GT.U32.OR P3, PT, R32, 0x7feffffe, P3 ;  /* 0x7feffffe2000780c */ /* 0x000fe20001f64470 */
[----:B------:R-:W-:-:S12]  /*1e20*/  DFMA R22, R38, R22, R36 ;  /* 0x000000162616722b */ /* 0x000fd80000000024 */
        /* <DEDUP_REMOVED lines=29> */
.L_x_71:
        /* <DEDUP_REMOVED lines=18> */
.L_x_74:
[----:B------:R-:W-:Y:S02]  /*2120*/  LOP3.LUT R37, R17, 0x80000, RZ, 0xfc, !PT ;  /* 0x0008000011257812 */ /* 0x000fe400078efcff */
[----:B------:R-:W-:Y:S01]  /*2130*/  MOV R36, R16 ;  /* 0x0000001000247202 */ /* 0x000fe20000000f00 */
[----:B------:R-:W-:Y:S06]  /*2140*/  BRA `(.L_x_72) ;  /* 0x0000000000087947 */ /* 0x000fec0003800000 */
.L_x_73:
[----:B------:R-:W-:Y:S01]  /*2150*/  LOP3.LUT R37, R19, 0x80000, RZ, 0xfc, !PT ;  /* 0x0008000013257812 */ /* 0x000fe200078efcff */
[----:B------:R-:W-:-:S07]  /*2160*/  IMAD.MOV.U32 R36, RZ, RZ, R18 ;  /* 0x000000ffff247224 */ /* 0x000fce00078e0012 */
.L_x_72:
[----:B------:R-:W-:Y:S05]  /*2170*/  BSYNC.RECONVERGENT B0 ;  /* 0x0000000000007941 */ /* 0x000fea0003800200 */
.L_x_70:
[----:B------:R-:W-:Y:S01]  /*2180*/  IMAD.MOV.U32 R27, RZ, RZ, 0x0 ;  /* 0x00000000ff1b7424 */ /* 0x000fe200078e00ff */
[----:B------:R-:W-:Y:S01]  /*2190*/  MOV R17, R37 ;  /* 0x0000002500117202 */ /* 0x000fe20000000f00 */
[----:B------:R-:W-:Y:S02]  /*21a0*/  IMAD.MOV.U32 R16, RZ, RZ, R36 ;  /* 0x000000ffff107224 */ /* 0x000fe400078e0024 */
[----:B------:R-:W-:Y:S05]  /*21b0*/  RET.REL.NODEC R26 `(_Z16resizeNormKernelP6uchar3Pfiiiiffff) ;  /* 0xffffffdc1a907950 */ /* 0x000fea0003c3ffff */
.L_x_75:
        /* <DEDUP_REMOVED lines=12> */
.L_x_77:


//--------------------- .nv.shared.reserved.0     --------------------------
	.section	.nv.shared.reserved.0,"aw",@nobits
	.weak		__nv_reservedSMEM_offset_0_alias
	.size		__nv_reservedSMEM_offset_0_alias, 0, 64
	.other		__nv_reservedSMEM_offset_0_alias,@"STO_CUDA_RESERVED_SHARED STV_DEFAULT"
__nv_reservedSMEM_offset_0_alias:
	.zero		0
	.zero		64


//--------------------- .nv.constant0._Z18myresizeNormKernelP6uchar3Pfiiiiffff --------------------------
	.section	.nv.constant0._Z18myresizeNormKernelP6uchar3Pfiiiiffff,"a",@progbits
	.sectionflags	@""
	.align	4
.nv.constant0._Z18myresizeNormKernelP6uchar3Pfiiiiffff:
	.zero		944


//--------------------- .nv.constant0._Z16resizeNormKernelP6uchar3Pfiiiiffff --------------------------
	.section	.nv.constant0._Z16resizeNormKernelP6uchar3Pfiiiiffff,"a",@progbits
	.sectionflags	@""
	.align	4
.nv.constant0._Z16resizeNormKernelP6uchar3Pfiiiiffff:
	.zero		944


//--------------------- SYMBOLS --------------------------

	.type		.nv.reservedSmem.offset0,@object
	.size		.nv.reservedSmem.offset0,0x4
